//
// Generated by NVIDIA NVVM Compiler
//
// Compiler Build ID: CL-36424714
// Cuda compilation tools, release 13.0, V13.0.88
// Based on NVVM 20.0.0
//

.version 9.0
.target sm_100
.address_size 64

	// .globl	Get_Density_TSC_Kernel
.extern .func  (.param .b32 func_retval0) vprintf
(
	.param .b64 vprintf_param_0,
	.param .b64 vprintf_param_1
)
;
.func  (.param .b64 func_retval0) __internal_accurate_pow
(
	.param .b64 __internal_accurate_pow_param_0
)
;
.global .align 1 .b8 $str[51] = {69, 82, 82, 79, 82, 58, 32, 68, 105, 115, 116, 97, 110, 99, 101, 32, 103, 114, 97, 116, 101, 114, 32, 116, 104, 97, 110, 32, 49, 47, 50, 32, 105, 110, 32, 99, 101, 110, 116, 101, 114, 32, 119, 101, 105, 103, 104, 116, 32, 10};
.global .align 1 .b8 $str$1[55] = {69, 82, 82, 79, 82, 58, 32, 68, 105, 115, 116, 97, 110, 99, 101, 32, 108, 101, 115, 115, 101, 114, 32, 116, 104, 97, 110, 32, 49, 47, 50, 32, 105, 110, 32, 108, 101, 102, 116, 45, 114, 105, 103, 104, 116, 32, 119, 101, 105, 103, 104, 116, 32, 10};
.global .align 1 .b8 $str$2[55] = {69, 82, 82, 79, 82, 58, 32, 68, 105, 115, 116, 97, 110, 99, 101, 32, 103, 114, 97, 116, 101, 114, 32, 116, 104, 97, 110, 32, 51, 47, 50, 32, 105, 110, 32, 108, 101, 102, 116, 45, 114, 105, 103, 104, 116, 32, 119, 101, 105, 103, 104, 116, 32, 10};
.global .align 1 .b8 $str$3[90] = {32, 68, 101, 110, 115, 105, 116, 121, 32, 67, 73, 67, 32, 69, 114, 114, 111, 114, 58, 32, 80, 97, 114, 116, 105, 99, 108, 101, 32, 111, 117, 116, 115, 105, 100, 101, 32, 108, 111, 99, 97, 108, 32, 100, 111, 109, 97, 105, 110, 32, 91, 37, 102, 32, 32, 37, 102, 32, 32, 37, 102, 93, 32, 32, 91, 37, 102, 32, 37, 102, 93, 32, 91, 37, 102, 32, 37, 102, 93, 32, 91, 37, 102, 32, 37, 102, 93, 10, 32};
.global .align 1 .b8 $str$4[43] = {69, 82, 82, 79, 82, 58, 32, 87, 101, 105, 103, 104, 116, 32, 115, 117, 109, 32, 108, 101, 115, 115, 32, 116, 104, 97, 110, 32, 49, 46, 32, 32, 32, 119, 95, 115, 117, 109, 58, 32, 37, 100};

.visible .entry Get_Density_TSC_Kernel(
	.param .u32 Get_Density_TSC_Kernel_param_0,
	.param .f64 Get_Density_TSC_Kernel_param_1,
	.param .u64 .ptr .align 1 Get_Density_TSC_Kernel_param_2,
	.param .u64 .ptr .align 1 Get_Density_TSC_Kernel_param_3,
	.param .u64 .ptr .align 1 Get_Density_TSC_Kernel_param_4,
	.param .u64 .ptr .align 1 Get_Density_TSC_Kernel_param_5,
	.param .f64 Get_Density_TSC_Kernel_param_6,
	.param .f64 Get_Density_TSC_Kernel_param_7,
	.param .f64 Get_Density_TSC_Kernel_param_8,
	.param .f64 Get_Density_TSC_Kernel_param_9,
	.param .f64 Get_Density_TSC_Kernel_param_10,
	.param .f64 Get_Density_TSC_Kernel_param_11,
	.param .f64 Get_Density_TSC_Kernel_param_12,
	.param .f64 Get_Density_TSC_Kernel_param_13,
	.param .f64 Get_Density_TSC_Kernel_param_14,
	.param .u32 Get_Density_TSC_Kernel_param_15,
	.param .u32 Get_Density_TSC_Kernel_param_16,
	.param .u32 Get_Density_TSC_Kernel_param_17,
	.param .u32 Get_Density_TSC_Kernel_param_18
)
{
	.local .align 8 .b8 	__local_depot0[72];
	.reg .b64 	%SP;
	.reg .b64 	%SPL;
	.reg .pred 	%p<149>;
	.reg .b32 	%r<212>;
	.reg .b64 	%rd<66>;
	.reg .b64 	%fd<382>;

	mov.u64 	%SPL, __local_depot0;
	cvta.local.u64 	%SP, %SPL;
	ld.param.u32 	%r19, [Get_Density_TSC_Kernel_param_0];
	ld.param.u64 	%rd3, [Get_Density_TSC_Kernel_param_3];
	ld.param.u64 	%rd4, [Get_Density_TSC_Kernel_param_4];
	ld.param.u64 	%rd5, [Get_Density_TSC_Kernel_param_5];
	ld.param.f64 	%fd101, [Get_Density_TSC_Kernel_param_6];
	ld.param.f64 	%fd102, [Get_Density_TSC_Kernel_param_7];
	ld.param.f64 	%fd103, [Get_Density_TSC_Kernel_param_8];
	ld.param.f64 	%fd104, [Get_Density_TSC_Kernel_param_9];
	ld.param.f64 	%fd105, [Get_Density_TSC_Kernel_param_10];
	ld.param.f64 	%fd106, [Get_Density_TSC_Kernel_param_11];
	ld.param.f64 	%fd108, [Get_Density_TSC_Kernel_param_13];
	add.u64 	%rd6, %SP, 0;
	add.u64 	%rd1, %SPL, 0;
	mov.u32 	%r20, %ctaid.x;
	mov.u32 	%r21, %ntid.x;
	mov.u32 	%r22, %tid.x;
	mad.lo.s32 	%r1, %r20, %r21, %r22;
	setp.ge.s32 	%p1, %r1, %r19;
	@%p1 bra 	$L__BB0_98;
	ld.param.f64 	%fd356, [Get_Density_TSC_Kernel_param_14];
	ld.param.f64 	%fd349, [Get_Density_TSC_Kernel_param_12];
	cvta.to.global.u64 	%rd7, %rd3;
	cvta.to.global.u64 	%rd8, %rd4;
	cvta.to.global.u64 	%rd9, %rd5;
	mul.wide.s32 	%rd10, %r1, 8;
	add.s64 	%rd11, %rd7, %rd10;
	ld.global.f64 	%fd1, [%rd11];
	add.s64 	%rd12, %rd8, %rd10;
	ld.global.f64 	%fd2, [%rd12];
	add.s64 	%rd13, %rd9, %rd10;
	ld.global.f64 	%fd3, [%rd13];
	sub.f64 	%fd110, %fd1, %fd101;
	div.rn.f64 	%fd111, %fd110, %fd349;
	cvt.rmi.f64.f64 	%fd112, %fd111;
	cvt.rzi.s32.f64 	%r2, %fd112;
	sub.f64 	%fd113, %fd2, %fd102;
	div.rn.f64 	%fd114, %fd113, %fd108;
	cvt.rmi.f64.f64 	%fd115, %fd114;
	cvt.rzi.s32.f64 	%r3, %fd115;
	sub.f64 	%fd116, %fd3, %fd103;
	div.rn.f64 	%fd117, %fd116, %fd356;
	cvt.rmi.f64.f64 	%fd118, %fd117;
	cvt.rzi.s32.f64 	%r4, %fd118;
	setp.lt.f64 	%p2, %fd1, %fd101;
	setp.ge.f64 	%p3, %fd1, %fd104;
	or.pred  	%p4, %p2, %p3;
	setp.lt.f64 	%p6, %fd2, %fd102;
	setp.ge.f64 	%p7, %fd2, %fd105;
	or.pred  	%p8, %p6, %p7;
	setp.lt.f64 	%p10, %fd3, %fd103;
	setp.ge.f64 	%p11, %fd3, %fd106;
	or.pred  	%p12, %p10, %p11;
	or.pred  	%p13, %p12, %p8;
	or.pred  	%p14, %p13, %p4;
	not.pred 	%p15, %p14;
	@%p15 bra 	$L__BB0_3;
	st.local.f64 	[%rd1], %fd1;
	st.local.f64 	[%rd1+8], %fd2;
	st.local.f64 	[%rd1+16], %fd3;
	st.local.f64 	[%rd1+24], %fd101;
	st.local.f64 	[%rd1+32], %fd104;
	st.local.f64 	[%rd1+40], %fd102;
	st.local.f64 	[%rd1+48], %fd105;
	st.local.f64 	[%rd1+56], %fd103;
	st.local.f64 	[%rd1+64], %fd106;
	mov.u64 	%rd62, $str$3;
	cvta.global.u64 	%rd63, %rd62;
	{ // callseq 25, 0
	.param .b64 param0;
	st.param.b64 	[param0], %rd63;
	.param .b64 param1;
	st.param.b64 	[param1], %rd6;
	.param .b32 retval0;
	call.uni (retval0), 
	vprintf, 
	(
	param0, 
	param1
	);
	ld.param.b32 	%r207, [retval0];
	} // callseq 25
	bra.uni 	$L__BB0_98;
$L__BB0_3:
	ld.param.f64 	%fd357, [Get_Density_TSC_Kernel_param_14];
	ld.param.f64 	%fd350, [Get_Density_TSC_Kernel_param_12];
	cvt.rn.f64.s32 	%fd119, %r2;
	fma.rn.f64 	%fd120, %fd350, %fd119, %fd101;
	fma.rn.f64 	%fd4, %fd350, 0d3FE0000000000000, %fd120;
	cvt.rn.f64.s32 	%fd121, %r3;
	fma.rn.f64 	%fd122, %fd108, %fd121, %fd102;
	fma.rn.f64 	%fd5, %fd108, 0d3FE0000000000000, %fd122;
	cvt.rn.f64.s32 	%fd123, %r4;
	fma.rn.f64 	%fd124, %fd357, %fd123, %fd103;
	fma.rn.f64 	%fd6, %fd357, 0d3FE0000000000000, %fd124;
	sub.f64 	%fd125, %fd1, %fd4;
	div.rn.f64 	%fd7, %fd125, %fd350;
	abs.f64 	%fd8, %fd7;
	setp.leu.f64 	%p16, %fd8, 0d3FE0000000000000;
	@%p16 bra 	$L__BB0_5;
	mov.u64 	%rd14, $str;
	cvta.global.u64 	%rd15, %rd14;
	{ // callseq 0, 0
	.param .b64 param0;
	st.param.b64 	[param0], %rd15;
	.param .b64 param1;
	st.param.b64 	[param1], 0;
	.param .b32 retval0;
	call.uni (retval0), 
	vprintf, 
	(
	param0, 
	param1
	);
	ld.param.b32 	%r23, [retval0];
	} // callseq 0
$L__BB0_5:
	{
	.reg .b32 %temp; 
	mov.b64 	{%temp, %r5}, %fd7;
	}
	mov.f64 	%fd126, 0d4000000000000000;
	{
	.reg .b32 %temp; 
	mov.b64 	{%temp, %r25}, %fd126;
	}
	and.b32  	%r7, %r25, 2146435072;
	setp.eq.s32 	%p17, %r7, 1062207488;
	{ // callseq 1, 0
	.param .b64 param0;
	st.param.f64 	[param0], %fd8;
	.param .b64 retval0;
	call.uni (retval0), 
	__internal_accurate_pow, 
	(
	param0
	);
	ld.param.f64 	%fd127, [retval0];
	} // callseq 1
	setp.lt.s32 	%p18, %r5, 0;
	neg.f64 	%fd129, %fd127;
	selp.f64 	%fd130, %fd129, %fd127, %p17;
	selp.f64 	%fd365, %fd130, %fd127, %p18;
	setp.neu.f64 	%p19, %fd7, 0d0000000000000000;
	@%p19 bra 	$L__BB0_7;
	setp.eq.s32 	%p20, %r7, 1062207488;
	selp.b32 	%r26, %r5, 0, %p20;
	setp.lt.s32 	%p21, %r25, 0;
	or.b32  	%r27, %r26, 2146435072;
	selp.b32 	%r28, %r27, %r26, %p21;
	mov.b32 	%r29, 0;
	mov.b64 	%fd365, {%r29, %r28};
$L__BB0_7:
	add.f64 	%fd131, %fd7, 0d4000000000000000;
	{
	.reg .b32 %temp; 
	mov.b64 	{%temp, %r30}, %fd131;
	}
	and.b32  	%r31, %r30, 2146435072;
	setp.ne.s32 	%p22, %r31, 2146435072;
	@%p22 bra 	$L__BB0_12;
	setp.num.f64 	%p23, %fd7, %fd7;
	@%p23 bra 	$L__BB0_10;
	mov.f64 	%fd132, 0d4000000000000000;
	add.rn.f64 	%fd365, %fd7, %fd132;
	bra.uni 	$L__BB0_12;
$L__BB0_10:
	setp.neu.f64 	%p24, %fd8, 0d7FF0000000000000;
	@%p24 bra 	$L__BB0_12;
	setp.lt.s32 	%p25, %r5, 0;
	setp.eq.s32 	%p26, %r7, 1062207488;
	setp.lt.s32 	%p27, %r25, 0;
	selp.b32 	%r33, 0, 2146435072, %p27;
	and.b32  	%r34, %r25, 2147483647;
	setp.ne.s32 	%p28, %r34, 1071644672;
	or.b32  	%r35, %r33, -2147483648;
	selp.b32 	%r36, %r35, %r33, %p28;
	selp.b32 	%r37, %r36, %r33, %p26;
	selp.b32 	%r38, %r37, %r33, %p25;
	mov.b32 	%r39, 0;
	mov.b64 	%fd365, {%r39, %r38};
$L__BB0_12:
	setp.eq.f64 	%p29, %fd7, 0d3FF0000000000000;
	mov.f64 	%fd133, 0d3FE8000000000000;
	sub.f64 	%fd134, %fd133, %fd365;
	selp.f64 	%fd15, 0dBFD0000000000000, %fd134, %p29;
	sub.f64 	%fd135, %fd2, %fd5;
	div.rn.f64 	%fd16, %fd135, %fd108;
	abs.f64 	%fd17, %fd16;
	setp.leu.f64 	%p30, %fd17, 0d3FE0000000000000;
	@%p30 bra 	$L__BB0_14;
	mov.u64 	%rd16, $str;
	cvta.global.u64 	%rd17, %rd16;
	{ // callseq 2, 0
	.param .b64 param0;
	st.param.b64 	[param0], %rd17;
	.param .b64 param1;
	st.param.b64 	[param1], 0;
	.param .b32 retval0;
	call.uni (retval0), 
	vprintf, 
	(
	param0, 
	param1
	);
	ld.param.b32 	%r40, [retval0];
	} // callseq 2
$L__BB0_14:
	setp.eq.s32 	%p31, %r7, 1062207488;
	{
	.reg .b32 %temp; 
	mov.b64 	{%temp, %r8}, %fd16;
	}
	{ // callseq 3, 0
	.param .b64 param0;
	st.param.f64 	[param0], %fd17;
	.param .b64 retval0;
	call.uni (retval0), 
	__internal_accurate_pow, 
	(
	param0
	);
	ld.param.f64 	%fd136, [retval0];
	} // callseq 3
	setp.lt.s32 	%p32, %r8, 0;
	neg.f64 	%fd138, %fd136;
	selp.f64 	%fd139, %fd138, %fd136, %p31;
	selp.f64 	%fd367, %fd139, %fd136, %p32;
	setp.neu.f64 	%p33, %fd16, 0d0000000000000000;
	@%p33 bra 	$L__BB0_16;
	setp.eq.s32 	%p34, %r7, 1062207488;
	selp.b32 	%r43, %r8, 0, %p34;
	setp.lt.s32 	%p35, %r25, 0;
	or.b32  	%r44, %r43, 2146435072;
	selp.b32 	%r45, %r44, %r43, %p35;
	mov.b32 	%r46, 0;
	mov.b64 	%fd367, {%r46, %r45};
$L__BB0_16:
	add.f64 	%fd140, %fd16, 0d4000000000000000;
	{
	.reg .b32 %temp; 
	mov.b64 	{%temp, %r47}, %fd140;
	}
	and.b32  	%r48, %r47, 2146435072;
	setp.ne.s32 	%p36, %r48, 2146435072;
	@%p36 bra 	$L__BB0_21;
	setp.num.f64 	%p37, %fd16, %fd16;
	@%p37 bra 	$L__BB0_19;
	mov.f64 	%fd141, 0d4000000000000000;
	add.rn.f64 	%fd367, %fd16, %fd141;
	bra.uni 	$L__BB0_21;
$L__BB0_19:
	setp.neu.f64 	%p38, %fd17, 0d7FF0000000000000;
	@%p38 bra 	$L__BB0_21;
	setp.lt.s32 	%p39, %r8, 0;
	setp.eq.s32 	%p40, %r7, 1062207488;
	setp.lt.s32 	%p41, %r25, 0;
	selp.b32 	%r50, 0, 2146435072, %p41;
	and.b32  	%r51, %r25, 2147483647;
	setp.ne.s32 	%p42, %r51, 1071644672;
	or.b32  	%r52, %r50, -2147483648;
	selp.b32 	%r53, %r52, %r50, %p42;
	selp.b32 	%r54, %r53, %r50, %p40;
	selp.b32 	%r55, %r54, %r50, %p39;
	mov.b32 	%r56, 0;
	mov.b64 	%fd367, {%r56, %r55};
$L__BB0_21:
	ld.param.f64 	%fd358, [Get_Density_TSC_Kernel_param_14];
	setp.eq.f64 	%p43, %fd16, 0d3FF0000000000000;
	mov.f64 	%fd142, 0d3FE8000000000000;
	sub.f64 	%fd143, %fd142, %fd367;
	selp.f64 	%fd24, 0dBFD0000000000000, %fd143, %p43;
	sub.f64 	%fd144, %fd3, %fd6;
	div.rn.f64 	%fd25, %fd144, %fd358;
	abs.f64 	%fd26, %fd25;
	setp.leu.f64 	%p44, %fd26, 0d3FE0000000000000;
	@%p44 bra 	$L__BB0_23;
	mov.u64 	%rd18, $str;
	cvta.global.u64 	%rd19, %rd18;
	{ // callseq 4, 0
	.param .b64 param0;
	st.param.b64 	[param0], %rd19;
	.param .b64 param1;
	st.param.b64 	[param1], 0;
	.param .b32 retval0;
	call.uni (retval0), 
	vprintf, 
	(
	param0, 
	param1
	);
	ld.param.b32 	%r57, [retval0];
	} // callseq 4
$L__BB0_23:
	setp.eq.s32 	%p45, %r7, 1062207488;
	{
	.reg .b32 %temp; 
	mov.b64 	{%temp, %r9}, %fd25;
	}
	{ // callseq 5, 0
	.param .b64 param0;
	st.param.f64 	[param0], %fd26;
	.param .b64 retval0;
	call.uni (retval0), 
	__internal_accurate_pow, 
	(
	param0
	);
	ld.param.f64 	%fd145, [retval0];
	} // callseq 5
	setp.lt.s32 	%p46, %r9, 0;
	neg.f64 	%fd147, %fd145;
	selp.f64 	%fd148, %fd147, %fd145, %p45;
	selp.f64 	%fd369, %fd148, %fd145, %p46;
	setp.neu.f64 	%p47, %fd25, 0d0000000000000000;
	@%p47 bra 	$L__BB0_25;
	setp.eq.s32 	%p48, %r7, 1062207488;
	selp.b32 	%r60, %r9, 0, %p48;
	setp.lt.s32 	%p49, %r25, 0;
	or.b32  	%r61, %r60, 2146435072;
	selp.b32 	%r62, %r61, %r60, %p49;
	mov.b32 	%r63, 0;
	mov.b64 	%fd369, {%r63, %r62};
$L__BB0_25:
	add.f64 	%fd149, %fd25, 0d4000000000000000;
	{
	.reg .b32 %temp; 
	mov.b64 	{%temp, %r64}, %fd149;
	}
	and.b32  	%r65, %r64, 2146435072;
	setp.ne.s32 	%p50, %r65, 2146435072;
	@%p50 bra 	$L__BB0_30;
	setp.num.f64 	%p51, %fd25, %fd25;
	@%p51 bra 	$L__BB0_28;
	mov.f64 	%fd150, 0d4000000000000000;
	add.rn.f64 	%fd369, %fd25, %fd150;
	bra.uni 	$L__BB0_30;
$L__BB0_28:
	setp.neu.f64 	%p52, %fd26, 0d7FF0000000000000;
	@%p52 bra 	$L__BB0_30;
	setp.lt.s32 	%p53, %r9, 0;
	setp.eq.s32 	%p54, %r7, 1062207488;
	setp.lt.s32 	%p55, %r25, 0;
	selp.b32 	%r67, 0, 2146435072, %p55;
	and.b32  	%r68, %r25, 2147483647;
	setp.ne.s32 	%p56, %r68, 1071644672;
	or.b32  	%r69, %r67, -2147483648;
	selp.b32 	%r70, %r69, %r67, %p56;
	selp.b32 	%r71, %r70, %r67, %p54;
	selp.b32 	%r72, %r71, %r67, %p53;
	mov.b32 	%r73, 0;
	mov.b64 	%fd369, {%r73, %r72};
$L__BB0_30:
	ld.param.f64 	%fd351, [Get_Density_TSC_Kernel_param_12];
	setp.eq.f64 	%p57, %fd25, 0d3FF0000000000000;
	mov.f64 	%fd151, 0d3FE8000000000000;
	sub.f64 	%fd152, %fd151, %fd369;
	selp.f64 	%fd33, 0dBFD0000000000000, %fd152, %p57;
	sub.f64 	%fd153, %fd4, %fd351;
	sub.f64 	%fd34, %fd1, %fd153;
	div.rn.f64 	%fd154, %fd34, %fd351;
	abs.f64 	%fd35, %fd154;
	setp.geu.f64 	%p58, %fd35, 0d3FE0000000000000;
	@%p58 bra 	$L__BB0_32;
	mov.u64 	%rd20, $str$1;
	cvta.global.u64 	%rd21, %rd20;
	{ // callseq 6, 0
	.param .b64 param0;
	st.param.b64 	[param0], %rd21;
	.param .b64 param1;
	st.param.b64 	[param1], 0;
	.param .b32 retval0;
	call.uni (retval0), 
	vprintf, 
	(
	param0, 
	param1
	);
	ld.param.b32 	%r74, [retval0];
	} // callseq 6
$L__BB0_32:
	setp.leu.f64 	%p59, %fd35, 0d3FF8000000000000;
	@%p59 bra 	$L__BB0_34;
	mov.u64 	%rd22, $str$2;
	cvta.global.u64 	%rd23, %rd22;
	{ // callseq 7, 0
	.param .b64 param0;
	st.param.b64 	[param0], %rd23;
	.param .b64 param1;
	st.param.b64 	[param1], 0;
	.param .b32 retval0;
	call.uni (retval0), 
	vprintf, 
	(
	param0, 
	param1
	);
	ld.param.b32 	%r76, [retval0];
	} // callseq 7
$L__BB0_34:
	ld.param.f64 	%fd352, [Get_Density_TSC_Kernel_param_12];
	setp.eq.s32 	%p60, %r7, 1062207488;
	abs.f64 	%fd155, %fd34;
	div.rn.f64 	%fd156, %fd155, %fd352;
	mov.f64 	%fd157, 0d3FF8000000000000;
	sub.f64 	%fd36, %fd157, %fd156;
	{
	.reg .b32 %temp; 
	mov.b64 	{%temp, %r10}, %fd36;
	}
	abs.f64 	%fd37, %fd36;
	{ // callseq 8, 0
	.param .b64 param0;
	st.param.f64 	[param0], %fd37;
	.param .b64 retval0;
	call.uni (retval0), 
	__internal_accurate_pow, 
	(
	param0
	);
	ld.param.f64 	%fd158, [retval0];
	} // callseq 8
	setp.lt.s32 	%p61, %r10, 0;
	neg.f64 	%fd160, %fd158;
	selp.f64 	%fd161, %fd160, %fd158, %p60;
	selp.f64 	%fd371, %fd161, %fd158, %p61;
	setp.neu.f64 	%p62, %fd36, 0d0000000000000000;
	@%p62 bra 	$L__BB0_36;
	setp.eq.s32 	%p63, %r7, 1062207488;
	selp.b32 	%r79, %r10, 0, %p63;
	setp.lt.s32 	%p64, %r25, 0;
	or.b32  	%r80, %r79, 2146435072;
	selp.b32 	%r81, %r80, %r79, %p64;
	mov.b32 	%r82, 0;
	mov.b64 	%fd371, {%r82, %r81};
$L__BB0_36:
	add.f64 	%fd162, %fd36, 0d4000000000000000;
	{
	.reg .b32 %temp; 
	mov.b64 	{%temp, %r83}, %fd162;
	}
	and.b32  	%r84, %r83, 2146435072;
	setp.ne.s32 	%p65, %r84, 2146435072;
	@%p65 bra 	$L__BB0_41;
	setp.num.f64 	%p66, %fd36, %fd36;
	@%p66 bra 	$L__BB0_39;
	mov.f64 	%fd163, 0d4000000000000000;
	add.rn.f64 	%fd371, %fd36, %fd163;
	bra.uni 	$L__BB0_41;
$L__BB0_39:
	setp.neu.f64 	%p67, %fd37, 0d7FF0000000000000;
	@%p67 bra 	$L__BB0_41;
	setp.lt.s32 	%p68, %r10, 0;
	setp.eq.s32 	%p69, %r7, 1062207488;
	setp.lt.s32 	%p70, %r25, 0;
	selp.b32 	%r86, 0, 2146435072, %p70;
	and.b32  	%r87, %r25, 2147483647;
	setp.ne.s32 	%p71, %r87, 1071644672;
	or.b32  	%r88, %r86, -2147483648;
	selp.b32 	%r89, %r88, %r86, %p71;
	selp.b32 	%r90, %r89, %r86, %p69;
	selp.b32 	%r91, %r90, %r86, %p68;
	mov.b32 	%r92, 0;
	mov.b64 	%fd371, {%r92, %r91};
$L__BB0_41:
	setp.eq.f64 	%p72, %fd36, 0d3FF0000000000000;
	mul.f64 	%fd164, %fd371, 0d3FE0000000000000;
	selp.f64 	%fd44, 0d3FE0000000000000, %fd164, %p72;
	sub.f64 	%fd165, %fd5, %fd108;
	sub.f64 	%fd45, %fd2, %fd165;
	div.rn.f64 	%fd166, %fd45, %fd108;
	abs.f64 	%fd46, %fd166;
	setp.geu.f64 	%p73, %fd46, 0d3FE0000000000000;
	@%p73 bra 	$L__BB0_43;
	mov.u64 	%rd24, $str$1;
	cvta.global.u64 	%rd25, %rd24;
	{ // callseq 9, 0
	.param .b64 param0;
	st.param.b64 	[param0], %rd25;
	.param .b64 param1;
	st.param.b64 	[param1], 0;
	.param .b32 retval0;
	call.uni (retval0), 
	vprintf, 
	(
	param0, 
	param1
	);
	ld.param.b32 	%r93, [retval0];
	} // callseq 9
$L__BB0_43:
	setp.leu.f64 	%p74, %fd46, 0d3FF8000000000000;
	@%p74 bra 	$L__BB0_45;
	mov.u64 	%rd26, $str$2;
	cvta.global.u64 	%rd27, %rd26;
	{ // callseq 10, 0
	.param .b64 param0;
	st.param.b64 	[param0], %rd27;
	.param .b64 param1;
	st.param.b64 	[param1], 0;
	.param .b32 retval0;
	call.uni (retval0), 
	vprintf, 
	(
	param0, 
	param1
	);
	ld.param.b32 	%r95, [retval0];
	} // callseq 10
$L__BB0_45:
	setp.eq.s32 	%p75, %r7, 1062207488;
	abs.f64 	%fd167, %fd45;
	div.rn.f64 	%fd168, %fd167, %fd108;
	mov.f64 	%fd169, 0d3FF8000000000000;
	sub.f64 	%fd47, %fd169, %fd168;
	{
	.reg .b32 %temp; 
	mov.b64 	{%temp, %r11}, %fd47;
	}
	abs.f64 	%fd48, %fd47;
	{ // callseq 11, 0
	.param .b64 param0;
	st.param.f64 	[param0], %fd48;
	.param .b64 retval0;
	call.uni (retval0), 
	__internal_accurate_pow, 
	(
	param0
	);
	ld.param.f64 	%fd170, [retval0];
	} // callseq 11
	setp.lt.s32 	%p76, %r11, 0;
	neg.f64 	%fd172, %fd170;
	selp.f64 	%fd173, %fd172, %fd170, %p75;
	selp.f64 	%fd373, %fd173, %fd170, %p76;
	setp.neu.f64 	%p77, %fd47, 0d0000000000000000;
	@%p77 bra 	$L__BB0_47;
	setp.eq.s32 	%p78, %r7, 1062207488;
	selp.b32 	%r98, %r11, 0, %p78;
	setp.lt.s32 	%p79, %r25, 0;
	or.b32  	%r99, %r98, 2146435072;
	selp.b32 	%r100, %r99, %r98, %p79;
	mov.b32 	%r101, 0;
	mov.b64 	%fd373, {%r101, %r100};
$L__BB0_47:
	add.f64 	%fd174, %fd47, 0d4000000000000000;
	{
	.reg .b32 %temp; 
	mov.b64 	{%temp, %r102}, %fd174;
	}
	and.b32  	%r103, %r102, 2146435072;
	setp.ne.s32 	%p80, %r103, 2146435072;
	@%p80 bra 	$L__BB0_52;
	setp.num.f64 	%p81, %fd47, %fd47;
	@%p81 bra 	$L__BB0_50;
	mov.f64 	%fd175, 0d4000000000000000;
	add.rn.f64 	%fd373, %fd47, %fd175;
	bra.uni 	$L__BB0_52;
$L__BB0_50:
	setp.neu.f64 	%p82, %fd48, 0d7FF0000000000000;
	@%p82 bra 	$L__BB0_52;
	setp.lt.s32 	%p83, %r11, 0;
	setp.eq.s32 	%p84, %r7, 1062207488;
	setp.lt.s32 	%p85, %r25, 0;
	selp.b32 	%r105, 0, 2146435072, %p85;
	and.b32  	%r106, %r25, 2147483647;
	setp.ne.s32 	%p86, %r106, 1071644672;
	or.b32  	%r107, %r105, -2147483648;
	selp.b32 	%r108, %r107, %r105, %p86;
	selp.b32 	%r109, %r108, %r105, %p84;
	selp.b32 	%r110, %r109, %r105, %p83;
	mov.b32 	%r111, 0;
	mov.b64 	%fd373, {%r111, %r110};
$L__BB0_52:
	ld.param.f64 	%fd359, [Get_Density_TSC_Kernel_param_14];
	setp.eq.f64 	%p87, %fd47, 0d3FF0000000000000;
	mul.f64 	%fd176, %fd373, 0d3FE0000000000000;
	selp.f64 	%fd55, 0d3FE0000000000000, %fd176, %p87;
	sub.f64 	%fd177, %fd6, %fd359;
	sub.f64 	%fd56, %fd3, %fd177;
	div.rn.f64 	%fd178, %fd56, %fd359;
	abs.f64 	%fd57, %fd178;
	setp.geu.f64 	%p88, %fd57, 0d3FE0000000000000;
	@%p88 bra 	$L__BB0_54;
	mov.u64 	%rd28, $str$1;
	cvta.global.u64 	%rd29, %rd28;
	{ // callseq 12, 0
	.param .b64 param0;
	st.param.b64 	[param0], %rd29;
	.param .b64 param1;
	st.param.b64 	[param1], 0;
	.param .b32 retval0;
	call.uni (retval0), 
	vprintf, 
	(
	param0, 
	param1
	);
	ld.param.b32 	%r112, [retval0];
	} // callseq 12
$L__BB0_54:
	setp.leu.f64 	%p89, %fd57, 0d3FF8000000000000;
	@%p89 bra 	$L__BB0_56;
	mov.u64 	%rd30, $str$2;
	cvta.global.u64 	%rd31, %rd30;
	{ // callseq 13, 0
	.param .b64 param0;
	st.param.b64 	[param0], %rd31;
	.param .b64 param1;
	st.param.b64 	[param1], 0;
	.param .b32 retval0;
	call.uni (retval0), 
	vprintf, 
	(
	param0, 
	param1
	);
	ld.param.b32 	%r114, [retval0];
	} // callseq 13
$L__BB0_56:
	ld.param.f64 	%fd360, [Get_Density_TSC_Kernel_param_14];
	setp.eq.s32 	%p90, %r7, 1062207488;
	abs.f64 	%fd179, %fd56;
	div.rn.f64 	%fd180, %fd179, %fd360;
	mov.f64 	%fd181, 0d3FF8000000000000;
	sub.f64 	%fd58, %fd181, %fd180;
	{
	.reg .b32 %temp; 
	mov.b64 	{%temp, %r12}, %fd58;
	}
	abs.f64 	%fd59, %fd58;
	{ // callseq 14, 0
	.param .b64 param0;
	st.param.f64 	[param0], %fd59;
	.param .b64 retval0;
	call.uni (retval0), 
	__internal_accurate_pow, 
	(
	param0
	);
	ld.param.f64 	%fd182, [retval0];
	} // callseq 14
	setp.lt.s32 	%p91, %r12, 0;
	neg.f64 	%fd184, %fd182;
	selp.f64 	%fd185, %fd184, %fd182, %p90;
	selp.f64 	%fd375, %fd185, %fd182, %p91;
	setp.neu.f64 	%p92, %fd58, 0d0000000000000000;
	@%p92 bra 	$L__BB0_58;
	setp.eq.s32 	%p93, %r7, 1062207488;
	selp.b32 	%r117, %r12, 0, %p93;
	setp.lt.s32 	%p94, %r25, 0;
	or.b32  	%r118, %r117, 2146435072;
	selp.b32 	%r119, %r118, %r117, %p94;
	mov.b32 	%r120, 0;
	mov.b64 	%fd375, {%r120, %r119};
$L__BB0_58:
	add.f64 	%fd186, %fd58, 0d4000000000000000;
	{
	.reg .b32 %temp; 
	mov.b64 	{%temp, %r121}, %fd186;
	}
	and.b32  	%r122, %r121, 2146435072;
	setp.ne.s32 	%p95, %r122, 2146435072;
	@%p95 bra 	$L__BB0_63;
	setp.num.f64 	%p96, %fd58, %fd58;
	@%p96 bra 	$L__BB0_61;
	mov.f64 	%fd187, 0d4000000000000000;
	add.rn.f64 	%fd375, %fd58, %fd187;
	bra.uni 	$L__BB0_63;
$L__BB0_61:
	setp.neu.f64 	%p97, %fd59, 0d7FF0000000000000;
	@%p97 bra 	$L__BB0_63;
	setp.lt.s32 	%p98, %r12, 0;
	setp.eq.s32 	%p99, %r7, 1062207488;
	setp.lt.s32 	%p100, %r25, 0;
	selp.b32 	%r124, 0, 2146435072, %p100;
	and.b32  	%r125, %r25, 2147483647;
	setp.ne.s32 	%p101, %r125, 1071644672;
	or.b32  	%r126, %r124, -2147483648;
	selp.b32 	%r127, %r126, %r124, %p101;
	selp.b32 	%r128, %r127, %r124, %p99;
	selp.b32 	%r129, %r128, %r124, %p98;
	mov.b32 	%r130, 0;
	mov.b64 	%fd375, {%r130, %r129};
$L__BB0_63:
	ld.param.f64 	%fd353, [Get_Density_TSC_Kernel_param_12];
	setp.eq.f64 	%p102, %fd58, 0d3FF0000000000000;
	mul.f64 	%fd188, %fd375, 0d3FE0000000000000;
	selp.f64 	%fd66, 0d3FE0000000000000, %fd188, %p102;
	add.f64 	%fd189, %fd353, %fd4;
	sub.f64 	%fd67, %fd1, %fd189;
	div.rn.f64 	%fd190, %fd67, %fd353;
	abs.f64 	%fd68, %fd190;
	setp.geu.f64 	%p103, %fd68, 0d3FE0000000000000;
	@%p103 bra 	$L__BB0_65;
	mov.u64 	%rd32, $str$1;
	cvta.global.u64 	%rd33, %rd32;
	{ // callseq 15, 0
	.param .b64 param0;
	st.param.b64 	[param0], %rd33;
	.param .b64 param1;
	st.param.b64 	[param1], 0;
	.param .b32 retval0;
	call.uni (retval0), 
	vprintf, 
	(
	param0, 
	param1
	);
	ld.param.b32 	%r131, [retval0];
	} // callseq 15
$L__BB0_65:
	setp.leu.f64 	%p104, %fd68, 0d3FF8000000000000;
	@%p104 bra 	$L__BB0_67;
	mov.u64 	%rd34, $str$2;
	cvta.global.u64 	%rd35, %rd34;
	{ // callseq 16, 0
	.param .b64 param0;
	st.param.b64 	[param0], %rd35;
	.param .b64 param1;
	st.param.b64 	[param1], 0;
	.param .b32 retval0;
	call.uni (retval0), 
	vprintf, 
	(
	param0, 
	param1
	);
	ld.param.b32 	%r133, [retval0];
	} // callseq 16
$L__BB0_67:
	ld.param.f64 	%fd354, [Get_Density_TSC_Kernel_param_12];
	setp.eq.s32 	%p105, %r7, 1062207488;
	abs.f64 	%fd191, %fd67;
	div.rn.f64 	%fd192, %fd191, %fd354;
	mov.f64 	%fd193, 0d3FF8000000000000;
	sub.f64 	%fd69, %fd193, %fd192;
	{
	.reg .b32 %temp; 
	mov.b64 	{%temp, %r13}, %fd69;
	}
	abs.f64 	%fd70, %fd69;
	{ // callseq 17, 0
	.param .b64 param0;
	st.param.f64 	[param0], %fd70;
	.param .b64 retval0;
	call.uni (retval0), 
	__internal_accurate_pow, 
	(
	param0
	);
	ld.param.f64 	%fd194, [retval0];
	} // callseq 17
	setp.lt.s32 	%p106, %r13, 0;
	neg.f64 	%fd196, %fd194;
	selp.f64 	%fd197, %fd196, %fd194, %p105;
	selp.f64 	%fd377, %fd197, %fd194, %p106;
	setp.neu.f64 	%p107, %fd69, 0d0000000000000000;
	@%p107 bra 	$L__BB0_69;
	setp.eq.s32 	%p108, %r7, 1062207488;
	selp.b32 	%r136, %r13, 0, %p108;
	setp.lt.s32 	%p109, %r25, 0;
	or.b32  	%r137, %r136, 2146435072;
	selp.b32 	%r138, %r137, %r136, %p109;
	mov.b32 	%r139, 0;
	mov.b64 	%fd377, {%r139, %r138};
$L__BB0_69:
	add.f64 	%fd198, %fd69, 0d4000000000000000;
	{
	.reg .b32 %temp; 
	mov.b64 	{%temp, %r140}, %fd198;
	}
	and.b32  	%r141, %r140, 2146435072;
	setp.ne.s32 	%p110, %r141, 2146435072;
	@%p110 bra 	$L__BB0_74;
	setp.num.f64 	%p111, %fd69, %fd69;
	@%p111 bra 	$L__BB0_72;
	mov.f64 	%fd199, 0d4000000000000000;
	add.rn.f64 	%fd377, %fd69, %fd199;
	bra.uni 	$L__BB0_74;
$L__BB0_72:
	setp.neu.f64 	%p112, %fd70, 0d7FF0000000000000;
	@%p112 bra 	$L__BB0_74;
	setp.lt.s32 	%p113, %r13, 0;
	setp.eq.s32 	%p114, %r7, 1062207488;
	setp.lt.s32 	%p115, %r25, 0;
	selp.b32 	%r143, 0, 2146435072, %p115;
	and.b32  	%r144, %r25, 2147483647;
	setp.ne.s32 	%p116, %r144, 1071644672;
	or.b32  	%r145, %r143, -2147483648;
	selp.b32 	%r146, %r145, %r143, %p116;
	selp.b32 	%r147, %r146, %r143, %p114;
	selp.b32 	%r148, %r147, %r143, %p113;
	mov.b32 	%r149, 0;
	mov.b64 	%fd377, {%r149, %r148};
$L__BB0_74:
	setp.eq.f64 	%p117, %fd69, 0d3FF0000000000000;
	mul.f64 	%fd200, %fd377, 0d3FE0000000000000;
	selp.f64 	%fd77, 0d3FE0000000000000, %fd200, %p117;
	add.f64 	%fd201, %fd108, %fd5;
	sub.f64 	%fd78, %fd2, %fd201;
	div.rn.f64 	%fd202, %fd78, %fd108;
	abs.f64 	%fd79, %fd202;
	setp.geu.f64 	%p118, %fd79, 0d3FE0000000000000;
	@%p118 bra 	$L__BB0_76;
	mov.u64 	%rd36, $str$1;
	cvta.global.u64 	%rd37, %rd36;
	{ // callseq 18, 0
	.param .b64 param0;
	st.param.b64 	[param0], %rd37;
	.param .b64 param1;
	st.param.b64 	[param1], 0;
	.param .b32 retval0;
	call.uni (retval0), 
	vprintf, 
	(
	param0, 
	param1
	);
	ld.param.b32 	%r150, [retval0];
	} // callseq 18
$L__BB0_76:
	setp.leu.f64 	%p119, %fd79, 0d3FF8000000000000;
	@%p119 bra 	$L__BB0_78;
	mov.u64 	%rd38, $str$2;
	cvta.global.u64 	%rd39, %rd38;
	{ // callseq 19, 0
	.param .b64 param0;
	st.param.b64 	[param0], %rd39;
	.param .b64 param1;
	st.param.b64 	[param1], 0;
	.param .b32 retval0;
	call.uni (retval0), 
	vprintf, 
	(
	param0, 
	param1
	);
	ld.param.b32 	%r152, [retval0];
	} // callseq 19
$L__BB0_78:
	setp.eq.s32 	%p120, %r7, 1062207488;
	abs.f64 	%fd203, %fd78;
	div.rn.f64 	%fd204, %fd203, %fd108;
	mov.f64 	%fd205, 0d3FF8000000000000;
	sub.f64 	%fd80, %fd205, %fd204;
	{
	.reg .b32 %temp; 
	mov.b64 	{%temp, %r14}, %fd80;
	}
	abs.f64 	%fd81, %fd80;
	{ // callseq 20, 0
	.param .b64 param0;
	st.param.f64 	[param0], %fd81;
	.param .b64 retval0;
	call.uni (retval0), 
	__internal_accurate_pow, 
	(
	param0
	);
	ld.param.f64 	%fd206, [retval0];
	} // callseq 20
	setp.lt.s32 	%p121, %r14, 0;
	neg.f64 	%fd208, %fd206;
	selp.f64 	%fd209, %fd208, %fd206, %p120;
	selp.f64 	%fd379, %fd209, %fd206, %p121;
	setp.neu.f64 	%p122, %fd80, 0d0000000000000000;
	@%p122 bra 	$L__BB0_80;
	setp.eq.s32 	%p123, %r7, 1062207488;
	selp.b32 	%r155, %r14, 0, %p123;
	setp.lt.s32 	%p124, %r25, 0;
	or.b32  	%r156, %r155, 2146435072;
	selp.b32 	%r157, %r156, %r155, %p124;
	mov.b32 	%r158, 0;
	mov.b64 	%fd379, {%r158, %r157};
$L__BB0_80:
	add.f64 	%fd210, %fd80, 0d4000000000000000;
	{
	.reg .b32 %temp; 
	mov.b64 	{%temp, %r159}, %fd210;
	}
	and.b32  	%r160, %r159, 2146435072;
	setp.ne.s32 	%p125, %r160, 2146435072;
	@%p125 bra 	$L__BB0_85;
	setp.num.f64 	%p126, %fd80, %fd80;
	@%p126 bra 	$L__BB0_83;
	mov.f64 	%fd211, 0d4000000000000000;
	add.rn.f64 	%fd379, %fd80, %fd211;
	bra.uni 	$L__BB0_85;
$L__BB0_83:
	setp.neu.f64 	%p127, %fd81, 0d7FF0000000000000;
	@%p127 bra 	$L__BB0_85;
	setp.lt.s32 	%p128, %r14, 0;
	setp.eq.s32 	%p129, %r7, 1062207488;
	setp.lt.s32 	%p130, %r25, 0;
	selp.b32 	%r162, 0, 2146435072, %p130;
	and.b32  	%r163, %r25, 2147483647;
	setp.ne.s32 	%p131, %r163, 1071644672;
	or.b32  	%r164, %r162, -2147483648;
	selp.b32 	%r165, %r164, %r162, %p131;
	selp.b32 	%r166, %r165, %r162, %p129;
	selp.b32 	%r167, %r166, %r162, %p128;
	mov.b32 	%r168, 0;
	mov.b64 	%fd379, {%r168, %r167};
$L__BB0_85:
	ld.param.f64 	%fd361, [Get_Density_TSC_Kernel_param_14];
	setp.eq.f64 	%p132, %fd80, 0d3FF0000000000000;
	mul.f64 	%fd212, %fd379, 0d3FE0000000000000;
	selp.f64 	%fd88, 0d3FE0000000000000, %fd212, %p132;
	add.f64 	%fd213, %fd361, %fd6;
	sub.f64 	%fd89, %fd3, %fd213;
	div.rn.f64 	%fd214, %fd89, %fd361;
	abs.f64 	%fd90, %fd214;
	setp.geu.f64 	%p133, %fd90, 0d3FE0000000000000;
	@%p133 bra 	$L__BB0_87;
	mov.u64 	%rd40, $str$1;
	cvta.global.u64 	%rd41, %rd40;
	{ // callseq 21, 0
	.param .b64 param0;
	st.param.b64 	[param0], %rd41;
	.param .b64 param1;
	st.param.b64 	[param1], 0;
	.param .b32 retval0;
	call.uni (retval0), 
	vprintf, 
	(
	param0, 
	param1
	);
	ld.param.b32 	%r169, [retval0];
	} // callseq 21
$L__BB0_87:
	setp.leu.f64 	%p134, %fd90, 0d3FF8000000000000;
	@%p134 bra 	$L__BB0_89;
	mov.u64 	%rd42, $str$2;
	cvta.global.u64 	%rd43, %rd42;
	{ // callseq 22, 0
	.param .b64 param0;
	st.param.b64 	[param0], %rd43;
	.param .b64 param1;
	st.param.b64 	[param1], 0;
	.param .b32 retval0;
	call.uni (retval0), 
	vprintf, 
	(
	param0, 
	param1
	);
	ld.param.b32 	%r171, [retval0];
	} // callseq 22
$L__BB0_89:
	ld.param.f64 	%fd362, [Get_Density_TSC_Kernel_param_14];
	setp.eq.s32 	%p135, %r7, 1062207488;
	abs.f64 	%fd215, %fd89;
	div.rn.f64 	%fd216, %fd215, %fd362;
	mov.f64 	%fd217, 0d3FF8000000000000;
	sub.f64 	%fd91, %fd217, %fd216;
	{
	.reg .b32 %temp; 
	mov.b64 	{%temp, %r15}, %fd91;
	}
	abs.f64 	%fd92, %fd91;
	{ // callseq 23, 0
	.param .b64 param0;
	st.param.f64 	[param0], %fd92;
	.param .b64 retval0;
	call.uni (retval0), 
	__internal_accurate_pow, 
	(
	param0
	);
	ld.param.f64 	%fd218, [retval0];
	} // callseq 23
	setp.lt.s32 	%p136, %r15, 0;
	neg.f64 	%fd220, %fd218;
	selp.f64 	%fd221, %fd220, %fd218, %p135;
	selp.f64 	%fd381, %fd221, %fd218, %p136;
	setp.neu.f64 	%p137, %fd91, 0d0000000000000000;
	@%p137 bra 	$L__BB0_91;
	setp.eq.s32 	%p138, %r7, 1062207488;
	selp.b32 	%r174, %r15, 0, %p138;
	setp.lt.s32 	%p139, %r25, 0;
	or.b32  	%r175, %r174, 2146435072;
	selp.b32 	%r176, %r175, %r174, %p139;
	mov.b32 	%r177, 0;
	mov.b64 	%fd381, {%r177, %r176};
$L__BB0_91:
	add.f64 	%fd222, %fd91, 0d4000000000000000;
	{
	.reg .b32 %temp; 
	mov.b64 	{%temp, %r178}, %fd222;
	}
	and.b32  	%r179, %r178, 2146435072;
	setp.ne.s32 	%p140, %r179, 2146435072;
	@%p140 bra 	$L__BB0_96;
	setp.num.f64 	%p141, %fd91, %fd91;
	@%p141 bra 	$L__BB0_94;
	mov.f64 	%fd223, 0d4000000000000000;
	add.rn.f64 	%fd381, %fd91, %fd223;
	bra.uni 	$L__BB0_96;
$L__BB0_94:
	setp.neu.f64 	%p142, %fd92, 0d7FF0000000000000;
	@%p142 bra 	$L__BB0_96;
	setp.lt.s32 	%p143, %r15, 0;
	setp.eq.s32 	%p144, %r7, 1062207488;
	setp.lt.s32 	%p145, %r25, 0;
	selp.b32 	%r181, 0, 2146435072, %p145;
	and.b32  	%r182, %r25, 2147483647;
	setp.ne.s32 	%p146, %r182, 1071644672;
	or.b32  	%r183, %r181, -2147483648;
	selp.b32 	%r184, %r183, %r181, %p146;
	selp.b32 	%r185, %r184, %r181, %p144;
	selp.b32 	%r186, %r185, %r181, %p143;
	mov.b32 	%r187, 0;
	mov.b64 	%fd381, {%r187, %r186};
$L__BB0_96:
	ld.param.u32 	%r211, [Get_Density_TSC_Kernel_param_18];
	ld.param.u32 	%r210, [Get_Density_TSC_Kernel_param_16];
	ld.param.u32 	%r209, [Get_Density_TSC_Kernel_param_15];
	ld.param.f64 	%fd363, [Get_Density_TSC_Kernel_param_14];
	ld.param.f64 	%fd355, [Get_Density_TSC_Kernel_param_12];
	ld.param.u64 	%rd65, [Get_Density_TSC_Kernel_param_2];
	ld.param.f64 	%fd348, [Get_Density_TSC_Kernel_param_1];
	shl.b32 	%r188, %r211, 1;
	add.s32 	%r189, %r188, %r209;
	add.s32 	%r190, %r188, %r210;
	mul.f64 	%fd224, %fd355, %fd108;
	mul.f64 	%fd225, %fd224, %fd363;
	rcp.rn.f64 	%fd226, %fd225;
	mul.f64 	%fd227, %fd348, %fd226;
	cvta.to.global.u64 	%rd44, %rd65;
	setp.eq.f64 	%p147, %fd91, 0d3FF0000000000000;
	mul.f64 	%fd228, %fd381, 0d3FE0000000000000;
	selp.f64 	%fd229, 0d3FE0000000000000, %fd228, %p147;
	add.s32 	%r191, %r3, %r211;
	add.s32 	%r192, %r4, %r211;
	add.s32 	%r193, %r2, %r211;
	mul.f64 	%fd230, %fd88, %fd44;
	add.s32 	%r194, %r192, -1;
	mad.lo.s32 	%r195, %r194, %r190, %r191;
	add.s32 	%r196, %r195, -1;
	mad.lo.s32 	%r197, %r196, %r189, %r193;
	mul.f64 	%fd231, %fd55, %fd44;
	mul.f64 	%fd232, %fd66, %fd231;
	add.s32 	%r198, %r197, -1;
	mul.wide.s32 	%rd45, %r198, 8;
	add.s64 	%rd46, %rd44, %rd45;
	mul.f64 	%fd233, %fd227, %fd232;
	atom.global.add.f64 	%fd234, [%rd46], %fd233;
	add.f64 	%fd235, %fd232, 0d0000000000000000;
	mul.f64 	%fd236, %fd55, %fd15;
	mul.f64 	%fd237, %fd66, %fd236;
	mul.f64 	%fd238, %fd227, %fd237;
	atom.global.add.f64 	%fd239, [%rd46+8], %fd238;
	add.f64 	%fd240, %fd235, %fd237;
	mul.f64 	%fd241, %fd55, %fd77;
	mul.f64 	%fd242, %fd66, %fd241;
	mul.f64 	%fd243, %fd227, %fd242;
	atom.global.add.f64 	%fd244, [%rd46+16], %fd243;
	add.f64 	%fd245, %fd240, %fd242;
	mul.f64 	%fd246, %fd24, %fd44;
	mul.f64 	%fd247, %fd66, %fd246;
	mul.wide.s32 	%rd47, %r189, 8;
	add.s64 	%rd48, %rd46, %rd47;
	mul.f64 	%fd248, %fd227, %fd247;
	atom.global.add.f64 	%fd249, [%rd48], %fd248;
	add.f64 	%fd250, %fd245, %fd247;
	mul.f64 	%fd251, %fd24, %fd15;
	mul.f64 	%fd252, %fd66, %fd251;
	mul.f64 	%fd253, %fd227, %fd252;
	atom.global.add.f64 	%fd254, [%rd48+8], %fd253;
	add.f64 	%fd255, %fd250, %fd252;
	mul.f64 	%fd256, %fd24, %fd77;
	mul.f64 	%fd257, %fd66, %fd256;
	mul.f64 	%fd258, %fd227, %fd257;
	atom.global.add.f64 	%fd259, [%rd48+16], %fd258;
	add.f64 	%fd260, %fd255, %fd257;
	mul.f64 	%fd261, %fd66, %fd230;
	add.s64 	%rd49, %rd48, %rd47;
	mul.f64 	%fd262, %fd227, %fd261;
	atom.global.add.f64 	%fd263, [%rd49], %fd262;
	add.f64 	%fd264, %fd260, %fd261;
	mul.f64 	%fd265, %fd88, %fd15;
	mul.f64 	%fd266, %fd66, %fd265;
	mul.f64 	%fd267, %fd227, %fd266;
	atom.global.add.f64 	%fd268, [%rd49+8], %fd267;
	add.f64 	%fd269, %fd264, %fd266;
	mul.f64 	%fd270, %fd88, %fd77;
	mul.f64 	%fd271, %fd66, %fd270;
	mul.f64 	%fd272, %fd227, %fd271;
	atom.global.add.f64 	%fd273, [%rd49+16], %fd272;
	add.f64 	%fd274, %fd269, %fd271;
	add.s32 	%r199, %r196, %r190;
	mad.lo.s32 	%r200, %r199, %r189, %r193;
	mul.f64 	%fd275, %fd33, %fd231;
	add.s32 	%r201, %r200, -1;
	mul.wide.s32 	%rd50, %r201, 8;
	add.s64 	%rd51, %rd44, %rd50;
	mul.f64 	%fd276, %fd227, %fd275;
	atom.global.add.f64 	%fd277, [%rd51], %fd276;
	add.f64 	%fd278, %fd274, %fd275;
	mul.f64 	%fd279, %fd33, %fd236;
	mul.f64 	%fd280, %fd227, %fd279;
	atom.global.add.f64 	%fd281, [%rd51+8], %fd280;
	add.f64 	%fd282, %fd278, %fd279;
	mul.f64 	%fd283, %fd33, %fd241;
	mul.f64 	%fd284, %fd227, %fd283;
	atom.global.add.f64 	%fd285, [%rd51+16], %fd284;
	add.f64 	%fd286, %fd282, %fd283;
	mul.f64 	%fd287, %fd33, %fd246;
	add.s64 	%rd52, %rd51, %rd47;
	mul.f64 	%fd288, %fd227, %fd287;
	atom.global.add.f64 	%fd289, [%rd52], %fd288;
	add.f64 	%fd290, %fd286, %fd287;
	mul.f64 	%fd291, %fd33, %fd251;
	mul.f64 	%fd292, %fd227, %fd291;
	atom.global.add.f64 	%fd293, [%rd52+8], %fd292;
	add.f64 	%fd294, %fd290, %fd291;
	mul.f64 	%fd295, %fd33, %fd256;
	mul.f64 	%fd296, %fd227, %fd295;
	atom.global.add.f64 	%fd297, [%rd52+16], %fd296;
	add.f64 	%fd298, %fd294, %fd295;
	mul.f64 	%fd299, %fd33, %fd230;
	add.s64 	%rd53, %rd52, %rd47;
	mul.f64 	%fd300, %fd227, %fd299;
	atom.global.add.f64 	%fd301, [%rd53], %fd300;
	add.f64 	%fd302, %fd298, %fd299;
	mul.f64 	%fd303, %fd33, %fd265;
	mul.f64 	%fd304, %fd227, %fd303;
	atom.global.add.f64 	%fd305, [%rd53+8], %fd304;
	add.f64 	%fd306, %fd302, %fd303;
	mul.f64 	%fd307, %fd33, %fd270;
	mul.f64 	%fd308, %fd227, %fd307;
	atom.global.add.f64 	%fd309, [%rd53+16], %fd308;
	add.f64 	%fd310, %fd306, %fd307;
	add.s32 	%r202, %r199, %r190;
	mad.lo.s32 	%r203, %r202, %r189, %r193;
	mul.f64 	%fd311, %fd229, %fd231;
	add.s32 	%r204, %r203, -1;
	mul.wide.s32 	%rd54, %r204, 8;
	add.s64 	%rd55, %rd44, %rd54;
	mul.f64 	%fd312, %fd227, %fd311;
	atom.global.add.f64 	%fd313, [%rd55], %fd312;
	add.f64 	%fd314, %fd310, %fd311;
	mul.f64 	%fd315, %fd229, %fd236;
	mul.f64 	%fd316, %fd227, %fd315;
	atom.global.add.f64 	%fd317, [%rd55+8], %fd316;
	add.f64 	%fd318, %fd314, %fd315;
	mul.f64 	%fd319, %fd229, %fd241;
	mul.f64 	%fd320, %fd227, %fd319;
	atom.global.add.f64 	%fd321, [%rd55+16], %fd320;
	add.f64 	%fd322, %fd318, %fd319;
	mul.f64 	%fd323, %fd229, %fd246;
	add.s64 	%rd56, %rd55, %rd47;
	mul.f64 	%fd324, %fd227, %fd323;
	atom.global.add.f64 	%fd325, [%rd56], %fd324;
	add.f64 	%fd326, %fd322, %fd323;
	mul.f64 	%fd327, %fd229, %fd251;
	mul.f64 	%fd328, %fd227, %fd327;
	atom.global.add.f64 	%fd329, [%rd56+8], %fd328;
	add.f64 	%fd330, %fd326, %fd327;
	mul.f64 	%fd331, %fd229, %fd256;
	mul.f64 	%fd332, %fd227, %fd331;
	atom.global.add.f64 	%fd333, [%rd56+16], %fd332;
	add.f64 	%fd334, %fd330, %fd331;
	mul.f64 	%fd335, %fd229, %fd230;
	add.s64 	%rd57, %rd56, %rd47;
	mul.f64 	%fd336, %fd227, %fd335;
	atom.global.add.f64 	%fd337, [%rd57], %fd336;
	add.f64 	%fd338, %fd334, %fd335;
	mul.f64 	%fd339, %fd229, %fd265;
	mul.f64 	%fd340, %fd227, %fd339;
	atom.global.add.f64 	%fd341, [%rd57+8], %fd340;
	add.f64 	%fd342, %fd338, %fd339;
	mul.f64 	%fd343, %fd229, %fd270;
	mul.f64 	%fd344, %fd227, %fd343;
	atom.global.add.f64 	%fd345, [%rd57+16], %fd344;
	add.f64 	%fd99, %fd342, %fd343;
	add.f64 	%fd346, %fd99, 0dBFF0000000000000;
	abs.f64 	%fd347, %fd346;
	setp.leu.f64 	%p148, %fd347, 0d3F1A36E2EB1C432D;
	@%p148 bra 	$L__BB0_98;
	add.u64 	%rd58, %SP, 0;
	add.u64 	%rd59, %SPL, 0;
	st.local.f64 	[%rd59], %fd99;
	mov.u64 	%rd60, $str$4;
	cvta.global.u64 	%rd61, %rd60;
	{ // callseq 24, 0
	.param .b64 param0;
	st.param.b64 	[param0], %rd61;
	.param .b64 param1;
	st.param.b64 	[param1], %rd58;
	.param .b32 retval0;
	call.uni (retval0), 
	vprintf, 
	(
	param0, 
	param1
	);
	ld.param.b32 	%r205, [retval0];
	} // callseq 24
$L__BB0_98:
	ret;

}
	// .globl	Get_Density_CIC_Kernel
.visible .entry Get_Density_CIC_Kernel(
	.param .u32 Get_Density_CIC_Kernel_param_0,
	.param .f64 Get_Density_CIC_Kernel_param_1,
	.param .u64 .ptr .align 1 Get_Density_CIC_Kernel_param_2,
	.param .u64 .ptr .align 1 Get_Density_CIC_Kernel_param_3,
	.param .u64 .ptr .align 1 Get_Density_CIC_Kernel_param_4,
	.param .u64 .ptr .align 1 Get_Density_CIC_Kernel_param_5,
	.param .f64 Get_Density_CIC_Kernel_param_6,
	.param .f64 Get_Density_CIC_Kernel_param_7,
	.param .f64 Get_Density_CIC_Kernel_param_8,
	.param .f64 Get_Density_CIC_Kernel_param_9,
	.param .f64 Get_Density_CIC_Kernel_param_10,
	.param .f64 Get_Density_CIC_Kernel_param_11,
	.param .f64 Get_Density_CIC_Kernel_param_12,
	.param .f64 Get_Density_CIC_Kernel_param_13,
	.param .f64 Get_Density_CIC_Kernel_param_14,
	.param .u32 Get_Density_CIC_Kernel_param_15,
	.param .u32 Get_Density_CIC_Kernel_param_16,
	.param .u32 Get_Density_CIC_Kernel_param_17,
	.param .u32 Get_Density_CIC_Kernel_param_18
)
{
	.local .align 8 .b8 	__local_depot1[72];
	.reg .b64 	%SP;
	.reg .b64 	%SPL;
	.reg .pred 	%p<16>;
	.reg .b32 	%r<23>;
	.reg .b64 	%rd<24>;
	.reg .b64 	%fd<81>;

	mov.u64 	%SPL, __local_depot1;
	cvta.local.u64 	%SP, %SPL;
	ld.param.u32 	%r5, [Get_Density_CIC_Kernel_param_0];
	ld.param.u64 	%rd1, [Get_Density_CIC_Kernel_param_2];
	ld.param.u64 	%rd2, [Get_Density_CIC_Kernel_param_3];
	ld.param.u64 	%rd3, [Get_Density_CIC_Kernel_param_4];
	ld.param.u64 	%rd4, [Get_Density_CIC_Kernel_param_5];
	ld.param.f64 	%fd5, [Get_Density_CIC_Kernel_param_6];
	ld.param.f64 	%fd6, [Get_Density_CIC_Kernel_param_7];
	ld.param.f64 	%fd7, [Get_Density_CIC_Kernel_param_8];
	ld.param.f64 	%fd8, [Get_Density_CIC_Kernel_param_9];
	ld.param.f64 	%fd9, [Get_Density_CIC_Kernel_param_10];
	ld.param.f64 	%fd10, [Get_Density_CIC_Kernel_param_11];
	ld.param.u32 	%r2, [Get_Density_CIC_Kernel_param_15];
	ld.param.u32 	%r3, [Get_Density_CIC_Kernel_param_16];
	ld.param.u32 	%r4, [Get_Density_CIC_Kernel_param_18];
	mov.u32 	%r6, %ctaid.x;
	mov.u32 	%r7, %ntid.x;
	mov.u32 	%r8, %tid.x;
	mad.lo.s32 	%r1, %r6, %r7, %r8;
	setp.ge.s32 	%p1, %r1, %r5;
	@%p1 bra 	$L__BB1_4;
	cvta.to.global.u64 	%rd5, %rd2;
	cvta.to.global.u64 	%rd6, %rd3;
	cvta.to.global.u64 	%rd7, %rd4;
	mul.wide.s32 	%rd8, %r1, 8;
	add.s64 	%rd9, %rd5, %rd8;
	ld.global.f64 	%fd1, [%rd9];
	add.s64 	%rd10, %rd6, %rd8;
	ld.global.f64 	%fd2, [%rd10];
	add.s64 	%rd11, %rd7, %rd8;
	ld.global.f64 	%fd3, [%rd11];
	setp.lt.f64 	%p2, %fd1, %fd5;
	setp.ge.f64 	%p3, %fd1, %fd8;
	or.pred  	%p4, %p2, %p3;
	setp.lt.f64 	%p6, %fd2, %fd6;
	setp.ge.f64 	%p7, %fd2, %fd9;
	or.pred  	%p8, %p6, %p7;
	setp.lt.f64 	%p10, %fd3, %fd7;
	setp.ge.f64 	%p11, %fd3, %fd10;
	or.pred  	%p12, %p10, %p11;
	or.pred  	%p13, %p12, %p8;
	or.pred  	%p14, %p13, %p4;
	not.pred 	%p15, %p14;
	@%p15 bra 	$L__BB1_3;
	add.u64 	%rd20, %SP, 0;
	add.u64 	%rd21, %SPL, 0;
	st.local.f64 	[%rd21], %fd1;
	st.local.f64 	[%rd21+8], %fd2;
	st.local.f64 	[%rd21+16], %fd3;
	st.local.f64 	[%rd21+24], %fd5;
	st.local.f64 	[%rd21+32], %fd8;
	st.local.f64 	[%rd21+40], %fd6;
	st.local.f64 	[%rd21+48], %fd9;
	st.local.f64 	[%rd21+56], %fd7;
	st.local.f64 	[%rd21+64], %fd10;
	mov.u64 	%rd22, $str$3;
	cvta.global.u64 	%rd23, %rd22;
	{ // callseq 26, 0
	.param .b64 param0;
	st.param.b64 	[param0], %rd23;
	.param .b64 param1;
	st.param.b64 	[param1], %rd20;
	.param .b32 retval0;
	call.uni (retval0), 
	vprintf, 
	(
	param0, 
	param1
	);
	ld.param.b32 	%r21, [retval0];
	} // callseq 26
	bra.uni 	$L__BB1_4;
$L__BB1_3:
	ld.param.f64 	%fd80, [Get_Density_CIC_Kernel_param_14];
	ld.param.f64 	%fd79, [Get_Density_CIC_Kernel_param_13];
	ld.param.f64 	%fd78, [Get_Density_CIC_Kernel_param_12];
	ld.param.f64 	%fd77, [Get_Density_CIC_Kernel_param_1];
	shl.b32 	%r9, %r4, 1;
	add.s32 	%r10, %r9, %r2;
	mul.f64 	%fd14, %fd78, %fd79;
	mul.f64 	%fd15, %fd14, %fd80;
	rcp.rn.f64 	%fd16, %fd15;
	mul.f64 	%fd17, %fd77, %fd16;
	mul.f64 	%fd18, %fd78, 0d3FE0000000000000;
	mul.f64 	%fd19, %fd79, 0d3FE0000000000000;
	mul.f64 	%fd20, %fd80, 0d3FE0000000000000;
	sub.f64 	%fd21, %fd3, %fd7;
	sub.f64 	%fd22, %fd21, %fd20;
	div.rn.f64 	%fd23, %fd22, %fd80;
	cvt.rmi.f64.f64 	%fd24, %fd23;
	cvt.rzi.s32.f64 	%r11, %fd24;
	sub.f64 	%fd25, %fd2, %fd6;
	sub.f64 	%fd26, %fd25, %fd19;
	div.rn.f64 	%fd27, %fd26, %fd79;
	cvt.rmi.f64.f64 	%fd28, %fd27;
	cvt.rzi.s32.f64 	%r12, %fd28;
	sub.f64 	%fd29, %fd1, %fd5;
	sub.f64 	%fd30, %fd29, %fd18;
	div.rn.f64 	%fd31, %fd30, %fd78;
	cvt.rmi.f64.f64 	%fd32, %fd31;
	cvt.rzi.s32.f64 	%r13, %fd32;
	cvt.rn.f64.s32 	%fd33, %r13;
	fma.rn.f64 	%fd34, %fd78, %fd33, %fd5;
	add.f64 	%fd35, %fd18, %fd34;
	cvt.rn.f64.s32 	%fd36, %r12;
	fma.rn.f64 	%fd37, %fd79, %fd36, %fd6;
	add.f64 	%fd38, %fd19, %fd37;
	cvt.rn.f64.s32 	%fd39, %r11;
	fma.rn.f64 	%fd40, %fd80, %fd39, %fd7;
	add.f64 	%fd41, %fd20, %fd40;
	sub.f64 	%fd42, %fd1, %fd35;
	div.rn.f64 	%fd43, %fd42, %fd78;
	mov.f64 	%fd44, 0d3FF0000000000000;
	sub.f64 	%fd45, %fd44, %fd43;
	sub.f64 	%fd46, %fd2, %fd38;
	div.rn.f64 	%fd47, %fd46, %fd79;
	sub.f64 	%fd48, %fd44, %fd47;
	sub.f64 	%fd49, %fd3, %fd41;
	div.rn.f64 	%fd50, %fd49, %fd80;
	sub.f64 	%fd51, %fd44, %fd50;
	add.s32 	%r14, %r13, %r4;
	add.s32 	%r15, %r12, %r4;
	add.s32 	%r16, %r11, %r4;
	mad.lo.s32 	%r17, %r15, %r10, %r14;
	add.s32 	%r18, %r9, %r3;
	mul.lo.s32 	%r19, %r18, %r10;
	mad.lo.s32 	%r20, %r19, %r16, %r17;
	cvta.to.global.u64 	%rd12, %rd1;
	mul.wide.s32 	%rd13, %r20, 8;
	add.s64 	%rd14, %rd12, %rd13;
	mul.f64 	%fd52, %fd17, %fd45;
	mul.f64 	%fd53, %fd52, %fd48;
	mul.f64 	%fd54, %fd53, %fd51;
	atom.global.add.f64 	%fd55, [%rd14], %fd54;
	sub.f64 	%fd56, %fd44, %fd45;
	mul.f64 	%fd57, %fd17, %fd56;
	mul.f64 	%fd58, %fd48, %fd57;
	mul.f64 	%fd59, %fd51, %fd58;
	atom.global.add.f64 	%fd60, [%rd14+8], %fd59;
	mul.wide.s32 	%rd15, %r10, 8;
	add.s64 	%rd16, %rd14, %rd15;
	sub.f64 	%fd61, %fd44, %fd48;
	mul.f64 	%fd62, %fd52, %fd61;
	mul.f64 	%fd63, %fd51, %fd62;
	atom.global.add.f64 	%fd64, [%rd16], %fd63;
	mul.wide.s32 	%rd17, %r19, 8;
	add.s64 	%rd18, %rd14, %rd17;
	sub.f64 	%fd65, %fd44, %fd51;
	mul.f64 	%fd66, %fd53, %fd65;
	atom.global.add.f64 	%fd67, [%rd18], %fd66;
	mul.f64 	%fd68, %fd57, %fd61;
	mul.f64 	%fd69, %fd51, %fd68;
	atom.global.add.f64 	%fd70, [%rd16+8], %fd69;
	mul.f64 	%fd71, %fd58, %fd65;
	atom.global.add.f64 	%fd72, [%rd18+8], %fd71;
	add.s64 	%rd19, %rd18, %rd15;
	mul.f64 	%fd73, %fd62, %fd65;
	atom.global.add.f64 	%fd74, [%rd19], %fd73;
	mul.f64 	%fd75, %fd68, %fd65;
	atom.global.add.f64 	%fd76, [%rd19+8], %fd75;
$L__BB1_4:
	ret;

}
.func  (.param .b64 func_retval0) __internal_accurate_pow(
	.param .b64 __internal_accurate_pow_param_0
)
{
	.reg .pred 	%p<8>;
	.reg .b32 	%r<49>;
	.reg .b32 	%f<3>;
	.reg .b64 	%fd<109>;

	ld.param.f64 	%fd10, [__internal_accurate_pow_param_0];
	{
	.reg .b32 %temp; 
	mov.b64 	{%temp, %r46}, %fd10;
	}
	{
	.reg .b32 %temp; 
	mov.b64 	{%r45, %temp}, %fd10;
	}
	shr.u32 	%r47, %r46, 20;
	setp.gt.u32 	%p1, %r46, 1048575;
	@%p1 bra 	$L__BB2_2;
	mul.f64 	%fd11, %fd10, 0d4350000000000000;
	{
	.reg .b32 %temp; 
	mov.b64 	{%temp, %r46}, %fd11;
	}
	{
	.reg .b32 %temp; 
	mov.b64 	{%r45, %temp}, %fd11;
	}
	shr.u32 	%r16, %r46, 20;
	add.s32 	%r47, %r16, -54;
$L__BB2_2:
	add.s32 	%r48, %r47, -1023;
	and.b32  	%r17, %r46, -2146435073;
	or.b32  	%r18, %r17, 1072693248;
	mov.b64 	%fd107, {%r45, %r18};
	setp.lt.u32 	%p2, %r18, 1073127583;
	@%p2 bra 	$L__BB2_4;
	{
	.reg .b32 %temp; 
	mov.b64 	{%r19, %temp}, %fd107;
	}
	{
	.reg .b32 %temp; 
	mov.b64 	{%temp, %r20}, %fd107;
	}
	add.s32 	%r21, %r20, -1048576;
	mov.b64 	%fd107, {%r19, %r21};
	add.s32 	%r48, %r47, -1022;
$L__BB2_4:
	add.f64 	%fd12, %fd107, 0dBFF0000000000000;
	add.f64 	%fd13, %fd107, 0d3FF0000000000000;
	rcp.approx.ftz.f64 	%fd14, %fd13;
	neg.f64 	%fd15, %fd13;
	fma.rn.f64 	%fd16, %fd15, %fd14, 0d3FF0000000000000;
	fma.rn.f64 	%fd17, %fd16, %fd16, %fd16;
	fma.rn.f64 	%fd18, %fd17, %fd14, %fd14;
	mul.f64 	%fd19, %fd12, %fd18;
	fma.rn.f64 	%fd20, %fd12, %fd18, %fd19;
	mul.f64 	%fd21, %fd20, %fd20;
	fma.rn.f64 	%fd22, %fd21, 0d3EB0F5FF7D2CAFE2, 0d3ED0F5D241AD3B5A;
	fma.rn.f64 	%fd23, %fd22, %fd21, 0d3EF3B20A75488A3F;
	fma.rn.f64 	%fd24, %fd23, %fd21, 0d3F1745CDE4FAECD5;
	fma.rn.f64 	%fd25, %fd24, %fd21, 0d3F3C71C7258A578B;
	fma.rn.f64 	%fd26, %fd25, %fd21, 0d3F6249249242B910;
	fma.rn.f64 	%fd27, %fd26, %fd21, 0d3F89999999999DFB;
	sub.f64 	%fd28, %fd12, %fd20;
	add.f64 	%fd29, %fd28, %fd28;
	neg.f64 	%fd30, %fd20;
	fma.rn.f64 	%fd31, %fd30, %fd12, %fd29;
	mul.f64 	%fd32, %fd18, %fd31;
	fma.rn.f64 	%fd33, %fd21, %fd27, 0d3FB5555555555555;
	mov.f64 	%fd34, 0d3FB5555555555555;
	sub.f64 	%fd35, %fd34, %fd33;
	fma.rn.f64 	%fd36, %fd21, %fd27, %fd35;
	add.f64 	%fd37, %fd36, 0dBC46A4CB00B9E7B0;
	add.f64 	%fd38, %fd33, %fd37;
	sub.f64 	%fd39, %fd33, %fd38;
	add.f64 	%fd40, %fd37, %fd39;
	mul.rn.f64 	%fd41, %fd20, %fd20;
	neg.f64 	%fd42, %fd41;
	fma.rn.f64 	%fd43, %fd20, %fd20, %fd42;
	{
	.reg .b32 %temp; 
	mov.b64 	{%r22, %temp}, %fd32;
	}
	{
	.reg .b32 %temp; 
	mov.b64 	{%temp, %r23}, %fd32;
	}
	add.s32 	%r24, %r23, 1048576;
	mov.b64 	%fd44, {%r22, %r24};
	fma.rn.f64 	%fd45, %fd20, %fd44, %fd43;
	mul.rn.f64 	%fd46, %fd41, %fd20;
	neg.f64 	%fd47, %fd46;
	fma.rn.f64 	%fd48, %fd41, %fd20, %fd47;
	fma.rn.f64 	%fd49, %fd41, %fd32, %fd48;
	fma.rn.f64 	%fd50, %fd45, %fd20, %fd49;
	mul.rn.f64 	%fd51, %fd38, %fd46;
	neg.f64 	%fd52, %fd51;
	fma.rn.f64 	%fd53, %fd38, %fd46, %fd52;
	fma.rn.f64 	%fd54, %fd38, %fd50, %fd53;
	fma.rn.f64 	%fd55, %fd40, %fd46, %fd54;
	add.f64 	%fd56, %fd51, %fd55;
	sub.f64 	%fd57, %fd51, %fd56;
	add.f64 	%fd58, %fd55, %fd57;
	add.f64 	%fd59, %fd20, %fd56;
	sub.f64 	%fd60, %fd20, %fd59;
	add.f64 	%fd61, %fd56, %fd60;
	add.f64 	%fd62, %fd58, %fd61;
	add.f64 	%fd63, %fd32, %fd62;
	add.f64 	%fd64, %fd59, %fd63;
	sub.f64 	%fd65, %fd59, %fd64;
	add.f64 	%fd66, %fd63, %fd65;
	xor.b32  	%r25, %r48, -2147483648;
	mov.b32 	%r26, 1127219200;
	mov.b64 	%fd67, {%r25, %r26};
	mov.b32 	%r27, -2147483648;
	mov.b64 	%fd68, {%r27, %r26};
	sub.f64 	%fd69, %fd67, %fd68;
	fma.rn.f64 	%fd70, %fd69, 0d3FE62E42FEFA39EF, %fd64;
	fma.rn.f64 	%fd71, %fd69, 0dBFE62E42FEFA39EF, %fd70;
	sub.f64 	%fd72, %fd71, %fd64;
	sub.f64 	%fd73, %fd66, %fd72;
	fma.rn.f64 	%fd74, %fd69, 0d3C7ABC9E3B39803F, %fd73;
	add.f64 	%fd75, %fd70, %fd74;
	sub.f64 	%fd76, %fd70, %fd75;
	add.f64 	%fd77, %fd74, %fd76;
	mov.f64 	%fd78, 0d4000000000000000;
	{
	.reg .b32 %temp; 
	mov.b64 	{%temp, %r28}, %fd78;
	}
	{
	.reg .b32 %temp; 
	mov.b64 	{%r29, %temp}, %fd78;
	}
	shl.b32 	%r30, %r28, 1;
	setp.gt.u32 	%p3, %r30, -33554433;
	and.b32  	%r31, %r28, -15728641;
	selp.b32 	%r32, %r31, %r28, %p3;
	mov.b64 	%fd79, {%r29, %r32};
	mul.rn.f64 	%fd80, %fd75, %fd79;
	neg.f64 	%fd81, %fd80;
	fma.rn.f64 	%fd82, %fd75, %fd79, %fd81;
	fma.rn.f64 	%fd83, %fd77, %fd79, %fd82;
	add.f64 	%fd4, %fd80, %fd83;
	sub.f64 	%fd84, %fd80, %fd4;
	add.f64 	%fd5, %fd83, %fd84;
	fma.rn.f64 	%fd85, %fd4, 0d3FF71547652B82FE, 0d4338000000000000;
	{
	.reg .b32 %temp; 
	mov.b64 	{%r13, %temp}, %fd85;
	}
	mov.f64 	%fd86, 0dC338000000000000;
	add.rn.f64 	%fd87, %fd85, %fd86;
	fma.rn.f64 	%fd88, %fd87, 0dBFE62E42FEFA39EF, %fd4;
	fma.rn.f64 	%fd89, %fd87, 0dBC7ABC9E3B39803F, %fd88;
	fma.rn.f64 	%fd90, %fd89, 0d3E5ADE1569CE2BDF, 0d3E928AF3FCA213EA;
	fma.rn.f64 	%fd91, %fd90, %fd89, 0d3EC71DEE62401315;
	fma.rn.f64 	%fd92, %fd91, %fd89, 0d3EFA01997C89EB71;
	fma.rn.f64 	%fd93, %fd92, %fd89, 0d3F2A01A014761F65;
	fma.rn.f64 	%fd94, %fd93, %fd89, 0d3F56C16C1852B7AF;
	fma.rn.f64 	%fd95, %fd94, %fd89, 0d3F81111111122322;
	fma.rn.f64 	%fd96, %fd95, %fd89, 0d3FA55555555502A1;
	fma.rn.f64 	%fd97, %fd96, %fd89, 0d3FC5555555555511;
	fma.rn.f64 	%fd98, %fd97, %fd89, 0d3FE000000000000B;
	fma.rn.f64 	%fd99, %fd98, %fd89, 0d3FF0000000000000;
	fma.rn.f64 	%fd100, %fd99, %fd89, 0d3FF0000000000000;
	{
	.reg .b32 %temp; 
	mov.b64 	{%r14, %temp}, %fd100;
	}
	{
	.reg .b32 %temp; 
	mov.b64 	{%temp, %r15}, %fd100;
	}
	shl.b32 	%r33, %r13, 20;
	add.s32 	%r34, %r33, %r15;
	mov.b64 	%fd108, {%r14, %r34};
	{
	.reg .b32 %temp; 
	mov.b64 	{%temp, %r35}, %fd4;
	}
	mov.b32 	%f2, %r35;
	abs.f32 	%f1, %f2;
	setp.lt.f32 	%p4, %f1, 0f4086232B;
	@%p4 bra 	$L__BB2_7;
	setp.lt.f64 	%p5, %fd4, 0d0000000000000000;
	add.f64 	%fd101, %fd4, 0d7FF0000000000000;
	selp.f64 	%fd108, 0d0000000000000000, %fd101, %p5;
	setp.geu.f32 	%p6, %f1, 0f40874800;
	@%p6 bra 	$L__BB2_7;
	shr.u32 	%r36, %r13, 31;
	add.s32 	%r37, %r13, %r36;
	shr.s32 	%r38, %r37, 1;
	shl.b32 	%r39, %r38, 20;
	add.s32 	%r40, %r15, %r39;
	mov.b64 	%fd102, {%r14, %r40};
	sub.s32 	%r41, %r13, %r38;
	shl.b32 	%r42, %r41, 20;
	add.s32 	%r43, %r42, 1072693248;
	mov.b32 	%r44, 0;
	mov.b64 	%fd103, {%r44, %r43};
	mul.f64 	%fd108, %fd103, %fd102;
$L__BB2_7:
	abs.f64 	%fd104, %fd108;
	setp.eq.f64 	%p7, %fd104, 0d7FF0000000000000;
	fma.rn.f64 	%fd105, %fd108, %fd5, %fd108;
	selp.f64 	%fd106, %fd108, %fd105, %p7;
	st.param.f64 	[func_retval0], %fd106;
	ret;

}


// ===== COMPILED SASS (sm_100) =====

	.target	sm_100

	.elftype	@"ET_EXEC"


//--------------------- .note.nv.tkinfo           --------------------------
	.section	.note.nv.tkinfo,"",@"SHT_NOTE"
	.sectionflags	@"SHF_NOTE_NV_TKINFO"
	.tkinfo
        /*0018*/ 	.word	0x00000002
        /*0030*/ 	.string	""
        /*0030*/ 	.string	"ptxas"
        /*0030*/ 	.string	"Cuda compilation tools, release 13.0, V13.0.88"
        /*0030*/ 	.string	"Build cuda_13.0.r13.0/compiler.36424714_0"
        /*0030*/ 	.string	"-arch sm_100 -m 64 "



//--------------------- .note.nv.cuinfo           --------------------------
	.section	.note.nv.cuinfo,"",@"SHT_NOTE"
	.sectionflags	@"SHF_NOTE_NV_CUINFO"
        /*0018*/ 	.short	0x0002
        /*001a*/ 	.short	0x0064
        /*001c*/ 	.short	0x0082
	.zero		2


//--------------------- .nv.info                  --------------------------
	.section	.nv.info,"",@"SHT_CUDA_INFO"
	.align	4


	//----- nvinfo : EIATTR_REGCOUNT
	.align		4
        /*0000*/ 	.byte	0x04, 0x2f
        /*0002*/ 	.short	(.L_6 - .L_5)
	.align		4
.L_5:
        /*0004*/ 	.word	index@(Get_Density_TSC_Kernel)
        /*0008*/ 	.word	0x00000038


	//----- nvinfo : EIATTR_FRAME_SIZE
	.align		4
.L_6:
        /*000c*/ 	.byte	0x04, 0x11
        /*000e*/ 	.short	(.L_8 - .L_7)
	.align		4
.L_7:
        /*0010*/ 	.word	index@($Get_Density_TSC_Kernel$__internal_accurate_pow)
        /*0014*/ 	.word	0x00000048


	//----- nvinfo : EIATTR_FRAME_SIZE
	.align		4
.L_8:
        /*0018*/ 	.byte	0x04, 0x11
        /*001a*/ 	.short	(.L_10 - .L_9)
	.align		4
.L_9:
        /*001c*/ 	.word	index@($__internal_3_$__cuda_sm20_div_rn_f64_full)
        /*0020*/ 	.word	0x00000048


	//----- nvinfo : EIATTR_FRAME_SIZE
	.align		4
.L_10:
        /*0024*/ 	.byte	0x04, 0x11
        /*0026*/ 	.short	(.L_12 - .L_11)
	.align		4
.L_11:
        /*0028*/ 	.word	index@($__internal_2_$__cuda_sm20_dblrcp_rn_slowpath_v3)
        /*002c*/ 	.word	0x00000048


	//----- nvinfo : EIATTR_FRAME_SIZE
	.align		4
.L_12:
        /*0030*/ 	.byte	0x04, 0x11
        /*0032*/ 	.short	(.L_14 - .L_13)
	.align		4
.L_13:
        /*0034*/ 	.word	index@(Get_Density_TSC_Kernel)
        /*0038*/ 	.word	0x00000048


	//----- nvinfo : EIATTR_REGCOUNT
	.align		4
.L_14:
        /*003c*/ 	.byte	0x04, 0x2f
        /*003e*/ 	.short	(.L_16 - .L_15)
	.align		4
.L_15:
        /*0040*/ 	.word	index@(Get_Density_CIC_Kernel)
        /*0044*/ 	.word	0x00000024


	//----- nvinfo : EIATTR_FRAME_SIZE
	.align		4
.L_16:
        /*0048*/ 	.byte	0x04, 0x11
        /*004a*/ 	.short	(.L_18 - .L_17)
	.align		4
.L_17:
        /*004c*/ 	.word	index@($__internal_1_$__cuda_sm20_div_rn_f64_full)
        /*0050*/ 	.word	0x00000048


	//----- nvinfo : EIATTR_FRAME_SIZE
	.align		4
.L_18:
        /*0054*/ 	.byte	0x04, 0x11
        /*0056*/ 	.short	(.L_20 - .L_19)
	.align		4
.L_19:
        /*0058*/ 	.word	index@($__internal_0_$__cuda_sm20_dblrcp_rn_slowpath_v3)
        /*005c*/ 	.word	0x00000048


	//----- nvinfo : EIATTR_FRAME_SIZE
	.align		4
.L_20:
        /*0060*/ 	.byte	0x04, 0x11
        /*0062*/ 	.short	(.L_22 - .L_21)
	.align		4
.L_21:
        /*0064*/ 	.word	index@(Get_Density_CIC_Kernel)
        /*0068*/ 	.word	0x00000048


	//----- nvinfo : EIATTR_MIN_STACK_SIZE
	.align		4
.L_22:
        /*006c*/ 	.byte	0x04, 0x12
        /*006e*/ 	.short	(.L_24 - .L_23)
	.align		4
.L_23:
        /*0070*/ 	.word	index@(Get_Density_CIC_Kernel)
        /*0074*/ 	.word	0x00000048


	//----- nvinfo : EIATTR_MIN_STACK_SIZE
	.align		4
.L_24:
        /*0078*/ 	.byte	0x04, 0x12
        /*007a*/ 	.short	(.L_26 - .L_25)
	.align		4
.L_25:
        /*007c*/ 	.word	index@(Get_Density_TSC_Kernel)
        /*0080*/ 	.word	0x00000048
.L_26:


//--------------------- .nv.compat                --------------------------
	.section	.nv.compat,"",@"SHT_CUDA_COMPAT_INFO"
	.align	4
        /*0000*/ 	.byte	0x02, 0x09, 0x00, 0x00, 0x02, 0x02, 0x01, 0x00, 0x02, 0x05, 0x05, 0x00, 0x03, 0x07, 0x01, 0x01
        /*0010*/ 	.byte	0x02, 0x03, 0x00, 0x00, 0x02, 0x06, 0x01, 0x00, 0x04, 0x0b, 0x08, 0x00, 0x01, 0x00, 0x00, 0x00
        /*0020*/ 	.byte	0x00, 0x00, 0x00, 0x00


//--------------------- .nv.info.Get_Density_CIC_Kernel --------------------------
	.section	.nv.info.Get_Density_CIC_Kernel,"",@"SHT_CUDA_INFO"
	.sectionflags	@""
	.align	4


	//----- nvinfo : EIATTR_CUDA_API_VERSION
	.align		4
        /*0000*/ 	.byte	0x04, 0x37
        /*0002*/ 	.short	(.L_28 - .L_27)
.L_27:
        /*0004*/ 	.word	0x00000082


	//----- nvinfo : EIATTR_KPARAM_INFO
	.align		4
.L_28:
        /*0008*/ 	.byte	0x04, 0x17
        /*000a*/ 	.short	(.L_30 - .L_29)
.L_29:
        /*000c*/ 	.word	0x00000000
        /*0010*/ 	.short	0x0012
        /*0012*/ 	.short	0x0084
        /*0014*/ 	.byte	0x00, 0xf0, 0x11, 0x00


	//----- nvinfo : EIATTR_KPARAM_INFO
	.align		4
.L_30:
        /*0018*/ 	.byte	0x04, 0x17
        /*001a*/ 	.short	(.L_32 - .L_31)
.L_31:
        /*001c*/ 	.word	0x00000000
        /*0020*/ 	.short	0x0011
        /*0022*/ 	.short	0x0080
        /*0024*/ 	.byte	0x00, 0xf0, 0x11, 0x00


	//----- nvinfo : EIATTR_KPARAM_INFO
	.align		4
.L_32:
        /*0028*/ 	.byte	0x04, 0x17
        /*002a*/ 	.short	(.L_34 - .L_33)
.L_33:
        /*002c*/ 	.word	0x00000000
        /*0030*/ 	.short	0x0010
        /*0032*/ 	.short	0x007c
        /*0034*/ 	.byte	0x00, 0xf0, 0x11, 0x00


	//----- nvinfo : EIATTR_KPARAM_INFO
	.align		4
.L_34:
        /*0038*/ 	.byte	0x04, 0x17
        /*003a*/ 	.short	(.L_36 - .L_35)
.L_35:
        /*003c*/ 	.word	0x00000000
        /*0040*/ 	.short	0x000f
        /*0042*/ 	.short	0x0078
        /*0044*/ 	.byte	0x00, 0xf0, 0x11, 0x00


	//----- nvinfo : EIATTR_KPARAM_INFO
	.align		4
.L_36:
        /*0048*/ 	.byte	0x04, 0x17
        /*004a*/ 	.short	(.L_38 - .L_37)
.L_37:
        /*004c*/ 	.word	0x00000000
        /*0050*/ 	.short	0x000e
        /*0052*/ 	.short	0x0070
        /*0054*/ 	.byte	0x00, 0xf0, 0x21, 0x00


	//----- nvinfo : EIATTR_KPARAM_INFO
	.align		4
.L_38:
        /*0058*/ 	.byte	0x04, 0x17
        /*005a*/ 	.short	(.L_40 - .L_39)
.L_39:
        /*005c*/ 	.word	0x00000000
        /*0060*/ 	.short	0x000d
        /*0062*/ 	.short	0x0068
        /*0064*/ 	.byte	0x00, 0xf0, 0x21, 0x00


	//----- nvinfo : EIATTR_KPARAM_INFO
	.align		4
.L_40:
        /*0068*/ 	.byte	0x04, 0x17
        /*006a*/ 	.short	(.L_42 - .L_41)
.L_41:
        /*006c*/ 	.word	0x00000000
        /*0070*/ 	.short	0x000c
        /*0072*/ 	.short	0x0060
        /*0074*/ 	.byte	0x00, 0xf0, 0x21, 0x00


	//----- nvinfo : EIATTR_KPARAM_INFO
	.align		4
.L_42:
        /*0078*/ 	.byte	0x04, 0x17
        /*007a*/ 	.short	(.L_44 - .L_43)
.L_43:
        /*007c*/ 	.word	0x00000000
        /*0080*/ 	.short	0x000b
        /*0082*/ 	.short	0x0058
        /*0084*/ 	.byte	0x00, 0xf0, 0x21, 0x00


	//----- nvinfo : EIATTR_KPARAM_INFO
	.align		4
.L_44:
        /*0088*/ 	.byte	0x04, 0x17
        /*008a*/ 	.short	(.L_46 - .L_45)
.L_45:
        /*008c*/ 	.word	0x00000000
        /*0090*/ 	.short	0x000a
        /*0092*/ 	.short	0x0050
        /*0094*/ 	.byte	0x00, 0xf0, 0x21, 0x00


	//----- nvinfo : EIATTR_KPARAM_INFO
	.align		4
.L_46:
        /*0098*/ 	.byte	0x04, 0x17
        /*009a*/ 	.short	(.L_48 - .L_47)
.L_47:
        /*009c*/ 	.word	0x00000000
        /*00a0*/ 	.short	0x0009
        /*00a2*/ 	.short	0x0048
        /*00a4*/ 	.byte	0x00, 0xf0, 0x21, 0x00


	//----- nvinfo : EIATTR_KPARAM_INFO
	.align		4
.L_48:
        /*00a8*/ 	.byte	0x04, 0x17
        /*00aa*/ 	.short	(.L_50 - .L_49)
.L_49:
        /*00ac*/ 	.word	0x00000000
        /*00b0*/ 	.short	0x0008
        /*00b2*/ 	.short	0x0040
        /*00b4*/ 	.byte	0x00, 0xf0, 0x21, 0x00


	//----- nvinfo : EIATTR_KPARAM_INFO
	.align		4
.L_50:
        /*00b8*/ 	.byte	0x04, 0x17
        /*00ba*/ 	.short	(.L_52 - .L_51)
.L_51:
        /*00bc*/ 	.word	0x00000000
        /*00c0*/ 	.short	0x0007
        /*00c2*/ 	.short	0x0038
        /*00c4*/ 	.byte	0x00, 0xf0, 0x21, 0x00


	//----- nvinfo : EIATTR_KPARAM_INFO
	.align		4
.L_52:
        /*00c8*/ 	.byte	0x04, 0x17
        /*00ca*/ 	.short	(.L_54 - .L_53)
.L_53:
        /*00cc*/ 	.word	0x00000000
        /*00d0*/ 	.short	0x0006
        /*00d2*/ 	.short	0x0030
        /*00d4*/ 	.byte	0x00, 0xf0, 0x21, 0x00


	//----- nvinfo : EIATTR_KPARAM_INFO
	.align		4
.L_54:
        /*00d8*/ 	.byte	0x04, 0x17
        /*00da*/ 	.short	(.L_56 - .L_55)
.L_55:
        /*00dc*/ 	.word	0x00000000
        /*00e0*/ 	.short	0x0005
        /*00e2*/ 	.short	0x0028
        /*00e4*/ 	.byte	0x00, 0xf5, 0x21, 0x00


	//----- nvinfo : EIATTR_KPARAM_INFO
	.align		4
.L_56:
        /*00e8*/ 	.byte	0x04, 0x17
        /*00ea*/ 	.short	(.L_58 - .L_57)
.L_57:
        /*00ec*/ 	.word	0x00000000
        /*00f0*/ 	.short	0x0004
        /*00f2*/ 	.short	0x0020
        /*00f4*/ 	.byte	0x00, 0xf5, 0x21, 0x00


	//----- nvinfo : EIATTR_KPARAM_INFO
	.align		4
.L_58:
        /*00f8*/ 	.byte	0x04, 0x17
        /*00fa*/ 	.short	(.L_60 - .L_59)
.L_59:
        /*00fc*/ 	.word	0x00000000
        /*0100*/ 	.short	0x0003
        /*0102*/ 	.short	0x0018
        /*0104*/ 	.byte	0x00, 0xf5, 0x21, 0x00


	//----- nvinfo : EIATTR_KPARAM_INFO
	.align		4
.L_60:
        /*0108*/ 	.byte	0x04, 0x17
        /*010a*/ 	.short	(.L_62 - .L_61)
.L_61:
        /*010c*/ 	.word	0x00000000
        /*0110*/ 	.short	0x0002
        /*0112*/ 	.short	0x0010
        /*0114*/ 	.byte	0x00, 0xf5, 0x21, 0x00


	//----- nvinfo : EIATTR_KPARAM_INFO
	.align		4
.L_62:
        /*0118*/ 	.byte	0x04, 0x17
        /*011a*/ 	.short	(.L_64 - .L_63)
.L_63:
        /*011c*/ 	.word	0x00000000
        /*0120*/ 	.short	0x0001
        /*0122*/ 	.short	0x0008
        /*0124*/ 	.byte	0x00, 0xf0, 0x21, 0x00


	//----- nvinfo : EIATTR_KPARAM_INFO
	.align		4
.L_64:
        /*0128*/ 	.byte	0x04, 0x17
        /*012a*/ 	.short	(.L_66 - .L_65)
.L_65:
        /*012c*/ 	.word	0x00000000
        /*0130*/ 	.short	0x0000
        /*0132*/ 	.short	0x0000
        /*0134*/ 	.byte	0x00, 0xf0, 0x11, 0x00


	//----- nvinfo : EIATTR_SPARSE_MMA_MASK
	.align		4
.L_66:
        /*0138*/ 	.byte	0x03, 0x50
        /*013a*/ 	.short	0x0000


	//----- nvinfo : EIATTR_MAXREG_COUNT
	.align		4
        /*013c*/ 	.byte	0x03, 0x1b
        /*013e*/ 	.short	0x00ff


	//----- nvinfo : EIATTR_EXTERNS
	.align		4
        /*0140*/ 	.byte	0x04, 0x0f
        /*0142*/ 	.short	(.L_68 - .L_67)


	//   ....[0]....
	.align		4
.L_67:
        /*0144*/ 	.word	index@(vprintf)


	//----- nvinfo : EIATTR_MERCURY_ISA_VERSION
	.align		4
.L_68:
        /*0148*/ 	.byte	0x03, 0x5f
        /*014a*/ 	.short	0x0101


	//----- nvinfo : EIATTR_VRC_CTA_INIT_COUNT
	.align		4
        /*014c*/ 	.byte	0x02, 0x4a
	.zero		1
	.zero		1


	//----- nvinfo : EIATTR_SYSCALL_OFFSETS
	.align		4
        /*0150*/ 	.byte	0x04, 0x46
        /*0152*/ 	.short	(.L_70 - .L_69)


	//   ....[0]....
.L_69:
        /*0154*/ 	.word	0x00000340


	//----- nvinfo : EIATTR_EXIT_INSTR_OFFSETS
	.align		4
.L_70:
        /*0158*/ 	.byte	0x04, 0x1c
        /*015a*/ 	.short	(.L_72 - .L_71)


	//   ....[0]....
.L_71:
        /*015c*/ 	.word	0x000000c0


	//   ....[1]....
        /*0160*/ 	.word	0x00000350


	//   ....[2]....
        /*0164*/ 	.word	0x000012d0


	//----- nvinfo : EIATTR_CRS_STACK_SIZE
	.align		4
.L_72:
        /*0168*/ 	.byte	0x04, 0x1e
        /*016a*/ 	.short	(.L_74 - .L_73)
.L_73:
        /*016c*/ 	.word	0x00000000


	//----- nvinfo : EIATTR_CBANK_PARAM_SIZE
	.align		4
.L_74:
        /*0170*/ 	.byte	0x03, 0x19
        /*0172*/ 	.short	0x0088


	//----- nvinfo : EIATTR_PARAM_CBANK
	.align		4
        /*0174*/ 	.byte	0x04, 0x0a
        /*0176*/ 	.short	(.L_76 - .L_75)
	.align		4
.L_75:
        /*0178*/ 	.word	index@(.nv.constant0.Get_Density_CIC_Kernel)
        /*017c*/ 	.short	0x0380
        /*017e*/ 	.short	0x0088


	//----- nvinfo : EIATTR_SW_WAR
	.align		4
.L_76:
        /*0180*/ 	.byte	0x04, 0x36
        /*0182*/ 	.short	(.L_78 - .L_77)
.L_77:
        /*0184*/ 	.word	0x00000008
.L_78:


//--------------------- .nv.info.Get_Density_TSC_Kernel --------------------------
	.section	.nv.info.Get_Density_TSC_Kernel,"",@"SHT_CUDA_INFO"
	.sectionflags	@""
	.align	4


	//----- nvinfo : EIATTR_CUDA_API_VERSION
	.align		4
        /*0000*/ 	.byte	0x04, 0x37
        /*0002*/ 	.short	(.L_80 - .L_79)
.L_79:
        /*0004*/ 	.word	0x00000082


	//----- nvinfo : EIATTR_KPARAM_INFO
	.align		4
.L_80:
        /*0008*/ 	.byte	0x04, 0x17
        /*000a*/ 	.short	(.L_82 - .L_81)
.L_81:
        /*000c*/ 	.word	0x00000000
        /*0010*/ 	.short	0x0012
        /*0012*/ 	.short	0x0084
        /*0014*/ 	.byte	0x00, 0xf0, 0x11, 0x00


	//----- nvinfo : EIATTR_KPARAM_INFO
	.align		4
.L_82:
        /*0018*/ 	.byte	0x04, 0x17
        /*001a*/ 	.short	(.L_84 - .L_83)
.L_83:
        /*001c*/ 	.word	0x00000000
        /*0020*/ 	.short	0x0011
        /*0022*/ 	.short	0x0080
        /*0024*/ 	.byte	0x00, 0xf0, 0x11, 0x00


	//----- nvinfo : EIATTR_KPARAM_INFO
	.align		4
.L_84:
        /*0028*/ 	.byte	0x04, 0x17
        /*002a*/ 	.short	(.L_86 - .L_85)
.L_85:
        /*002c*/ 	.word	0x00000000
        /*0030*/ 	.short	0x0010
        /*0032*/ 	.short	0x007c
        /*0034*/ 	.byte	0x00, 0xf0, 0x11, 0x00


	//----- nvinfo : EIATTR_KPARAM_INFO
	.align		4
.L_86:
        /*0038*/ 	.byte	0x04, 0x17
        /*003a*/ 	.short	(.L_88 - .L_87)
.L_87:
        /*003c*/ 	.word	0x00000000
        /*0040*/ 	.short	0x000f
        /*0042*/ 	.short	0x0078
        /*0044*/ 	.byte	0x00, 0xf0, 0x11, 0x00


	//----- nvinfo : EIATTR_KPARAM_INFO
	.align		4
.L_88:
        /*0048*/ 	.byte	0x04, 0x17
        /*004a*/ 	.short	(.L_90 - .L_89)
.L_89:
        /*004c*/ 	.word	0x00000000
        /*0050*/ 	.short	0x000e
        /*0052*/ 	.short	0x0070
        /*0054*/ 	.byte	0x00, 0xf0, 0x21, 0x00


	//----- nvinfo : EIATTR_KPARAM_INFO
	.align		4
.L_90:
        /*0058*/ 	.byte	0x04, 0x17
        /*005a*/ 	.short	(.L_92 - .L_91)
.L_91:
        /*005c*/ 	.word	0x00000000
        /*0060*/ 	.short	0x000d
        /*0062*/ 	.short	0x0068
        /*0064*/ 	.byte	0x00, 0xf0, 0x21, 0x00


	//----- nvinfo : EIATTR_KPARAM_INFO
	.align		4
.L_92:
        /*0068*/ 	.byte	0x04, 0x17
        /*006a*/ 	.short	(.L_94 - .L_93)
.L_93:
        /*006c*/ 	.word	0x00000000
        /*0070*/ 	.short	0x000c
        /*0072*/ 	.short	0x0060
        /*0074*/ 	.byte	0x00, 0xf0, 0x21, 0x00


	//----- nvinfo : EIATTR_KPARAM_INFO
	.align		4
.L_94:
        /*0078*/ 	.byte	0x04, 0x17
        /*007a*/ 	.short	(.L_96 - .L_95)
.L_95:
        /*007c*/ 	.word	0x00000000
        /*0080*/ 	.short	0x000b
        /*0082*/ 	.short	0x0058
        /*0084*/ 	.byte	0x00, 0xf0, 0x21, 0x00


	//----- nvinfo : EIATTR_KPARAM_INFO
	.align		4
.L_96:
        /*0088*/ 	.byte	0x04, 0x17
        /*008a*/ 	.short	(.L_98 - .L_97)
.L_97:
        /*008c*/ 	.word	0x00000000
        /*0090*/ 	.short	0x000a
        /*0092*/ 	.short	0x0050
        /*0094*/ 	.byte	0x00, 0xf0, 0x21, 0x00


	//----- nvinfo : EIATTR_KPARAM_INFO
	.align		4
.L_98:
        /*0098*/ 	.byte	0x04, 0x17
        /*009a*/ 	.short	(.L_100 - .L_99)
.L_99:
        /*009c*/ 	.word	0x00000000
        /*00a0*/ 	.short	0x0009
        /*00a2*/ 	.short	0x0048
        /*00a4*/ 	.byte	0x00, 0xf0, 0x21, 0x00


	//----- nvinfo : EIATTR_KPARAM_INFO
	.align		4
.L_100:
        /*00a8*/ 	.byte	0x04, 0x17
        /*00aa*/ 	.short	(.L_102 - .L_101)
.L_101:
        /*00ac*/ 	.word	0x00000000
        /*00b0*/ 	.short	0x0008
        /*00b2*/ 	.short	0x0040
        /*00b4*/ 	.byte	0x00, 0xf0, 0x21, 0x00


	//----- nvinfo : EIATTR_KPARAM_INFO
	.align		4
.L_102:
        /*00b8*/ 	.byte	0x04, 0x17
        /*00ba*/ 	.short	(.L_104 - .L_103)
.L_103:
        /*00bc*/ 	.word	0x00000000
        /*00c0*/ 	.short	0x0007
        /*00c2*/ 	.short	0x0038
        /*00c4*/ 	.byte	0x00, 0xf0, 0x21, 0x00


	//----- nvinfo : EIATTR_KPARAM_INFO
	.align		4
.L_104:
        /*00c8*/ 	.byte	0x04, 0x17
        /*00ca*/ 	.short	(.L_106 - .L_105)
.L_105:
        /*00cc*/ 	.word	0x00000000
        /*00d0*/ 	.short	0x0006
        /*00d2*/ 	.short	0x0030
        /*00d4*/ 	.byte	0x00, 0xf0, 0x21, 0x00


	//----- nvinfo : EIATTR_KPARAM_INFO
	.align		4
.L_106:
        /*00d8*/ 	.byte	0x04, 0x17
        /*00da*/ 	.short	(.L_108 - .L_107)
.L_107:
        /*00dc*/ 	.word	0x00000000
        /*00e0*/ 	.short	0x0005
        /*00e2*/ 	.short	0x0028
        /*00e4*/ 	.byte	0x00, 0xf5, 0x21, 0x00


	//----- nvinfo : EIATTR_KPARAM_INFO
	.align		4
.L_108:
        /*00e8*/ 	.byte	0x04, 0x17
        /*00ea*/ 	.short	(.L_110 - .L_109)
.L_109:
        /*00ec*/ 	.word	0x00000000
        /*00f0*/ 	.short	0x0004
        /*00f2*/ 	.short	0x0020
        /*00f4*/ 	.byte	0x00, 0xf5, 0x21, 0x00


	//----- nvinfo : EIATTR_KPARAM_INFO
	.align		4
.L_110:
        /*00f8*/ 	.byte	0x04, 0x17
        /*00fa*/ 	.short	(.L_112 - .L_111)
.L_111:
        /*00fc*/ 	.word	0x00000000
        /*0100*/ 	.short	0x0003
        /*0102*/ 	.short	0x0018
        /*0104*/ 	.byte	0x00, 0xf5, 0x21, 0x00


	//----- nvinfo : EIATTR_KPARAM_INFO
	.align		4
.L_112:
        /*0108*/ 	.byte	0x04, 0x17
        /*010a*/ 	.short	(.L_114 - .L_113)
.L_113:
        /*010c*/ 	.word	0x00000000
        /*0110*/ 	.short	0x0002
        /*0112*/ 	.short	0x0010
        /*0114*/ 	.byte	0x00, 0xf5, 0x21, 0x00


	//----- nvinfo : EIATTR_KPARAM_INFO
	.align		4
.L_114:
        /*0118*/ 	.byte	0x04, 0x17
        /*011a*/ 	.short	(.L_116 - .L_115)
.L_115:
        /*011c*/ 	.word	0x00000000
        /*0120*/ 	.short	0x0001
        /*0122*/ 	.short	0x0008
        /*0124*/ 	.byte	0x00, 0xf0, 0x21, 0x00


	//----- nvinfo : EIATTR_KPARAM_INFO
	.align		4
.L_116:
        /*0128*/ 	.byte	0x04, 0x17
        /*012a*/ 	.short	(.L_118 - .L_117)
.L_117:
        /*012c*/ 	.word	0x00000000
        /*0130*/ 	.short	0x0000
        /*0132*/ 	.short	0x0000
        /*0134*/ 	.byte	0x00, 0xf0, 0x11, 0x00


	//----- nvinfo : EIATTR_SPARSE_MMA_MASK
	.align		4
.L_118:
        /*0138*/ 	.byte	0x03, 0x50
        /*013a*/ 	.short	0x0000


	//----- nvinfo : EIATTR_MAXREG_COUNT
	.align		4
        /*013c*/ 	.byte	0x03, 0x1b
        /*013e*/ 	.short	0x00ff


	//----- nvinfo : EIATTR_EXTERNS
	.align		4
        /*0140*/ 	.byte	0x04, 0x0f
        /*0142*/ 	.short	(.L_120 - .L_119)


	//   ....[0]....
	.align		4
.L_119:
        /*0144*/ 	.word	index@(vprintf)


	//----- nvinfo : EIATTR_MERCURY_ISA_VERSION
	.align		4
.L_120:
        /*0148*/ 	.byte	0x03, 0x5f
        /*014a*/ 	.short	0x0101


	//----- nvinfo : EIATTR_VRC_CTA_INIT_COUNT
	.align		4
        /*014c*/ 	.byte	0x02, 0x4a
	.zero		1
	.zero		1


	//----- nvinfo : EIATTR_SYSCALL_OFFSETS
	.align		4
        /*0150*/ 	.byte	0x04, 0x46
        /*0152*/ 	.short	(.L_122 - .L_121)


	//   ....[0]....
.L_121:
        /*0154*/ 	.word	0x000008f0


	//   ....[1]....
        /*0158*/ 	.word	0x00000c10


	//   ....[2]....
        /*015c*/ 	.word	0x00001020


	//   ....[3]....
        /*0160*/ 	.word	0x00001430


	//   ....[4]....
        /*0164*/ 	.word	0x00001850


	//   ....[5]....
        /*0168*/ 	.word	0x00001910


	//   ....[6]....
        /*016c*/ 	.word	0x00001ef0


	//   ....[7]....
        /*0170*/ 	.word	0x00001fb0


	//   ....[8]....
        /*0174*/ 	.word	0x00002570


	//   ....[9]....
        /*0178*/ 	.word	0x00002630


	//   ....[10]....
        /*017c*/ 	.word	0x00002c10


	//   ....[11]....
        /*0180*/ 	.word	0x00002cd0


	//   ....[12]....
        /*0184*/ 	.word	0x000032b0


	//   ....[13]....
        /*0188*/ 	.word	0x00003370


	//   ....[14]....
        /*018c*/ 	.word	0x00003950


	//   ....[15]....
        /*0190*/ 	.word	0x00003a10


	//   ....[16]....
        /*0194*/ 	.word	0x000048c0


	//----- nvinfo : EIATTR_EXIT_INSTR_OFFSETS
	.align		4
.L_122:
        /*0198*/ 	.byte	0x04, 0x1c
        /*019a*/ 	.short	(.L_124 - .L_123)


	//   ....[0]....
.L_123:
        /*019c*/ 	.word	0x000000c0


	//   ....[1]....
        /*01a0*/ 	.word	0x00000900


	//   ....[2]....
        /*01a4*/ 	.word	0x00004820


	//   ....[3]....
        /*01a8*/ 	.word	0x000048d0


	//----- nvinfo : EIATTR_CRS_STACK_SIZE
	.align		4
.L_124:
        /*01ac*/ 	.byte	0x04, 0x1e
        /*01ae*/ 	.short	(.L_126 - .L_125)
.L_125:
        /*01b0*/ 	.word	0x00000000


	//----- nvinfo : EIATTR_CBANK_PARAM_SIZE
	.align		4
.L_126:
        /*01b4*/ 	.byte	0x03, 0x19
        /*01b6*/ 	.short	0x0088


	//----- nvinfo : EIATTR_PARAM_CBANK
	.align		4
        /*01b8*/ 	.byte	0x04, 0x0a
        /*01ba*/ 	.short	(.L_128 - .L_127)
	.align		4
.L_127:
        /*01bc*/ 	.word	index@(.nv.constant0.Get_Density_TSC_Kernel)
        /*01c0*/ 	.short	0x0380
        /*01c2*/ 	.short	0x0088


	//----- nvinfo : EIATTR_SW_WAR
	.align		4
.L_128:
        /*01c4*/ 	.byte	0x04, 0x36
        /*01c6*/ 	.short	(.L_130 - .L_129)
.L_129:
        /*01c8*/ 	.word	0x00000008
.L_130:


//--------------------- .nv.callgraph             --------------------------
	.section	.nv.callgraph,"",@"SHT_CUDA_CALLGRAPH"
	.align	4
	.sectionentsize	8
	.align		4
        /*0000*/ 	.word	0x00000000
	.align		4
        /*0004*/ 	.word	0xffffffff
	.align		4
        /*0008*/ 	.word	index@(Get_Density_CIC_Kernel)
	.align		4
        /*000c*/ 	.word	index@(vprintf)
	.align		4
        /*0010*/ 	.word	index@(Get_Density_TSC_Kernel)
	.align		4
        /*0014*/ 	.word	index@(vprintf)
	.align		4
        /*0018*/ 	.word	0x00000000
	.align		4
        /*001c*/ 	.word	0xfffffffe
	.align		4
        /*0020*/ 	.word	0x00000000
	.align		4
        /*0024*/ 	.word	0xfffffffd
	.align		4
        /*0028*/ 	.word	0x00000000
	.align		4
        /*002c*/ 	.word	0xfffffffc


//--------------------- .nv.constant4             --------------------------
	.section	.nv.constant4,"a",@progbits
	.align	8
	.align		8
.nv.constant4:
        /*0000*/ 	.dword	vprintf
	.align		8
        /*0008*/ 	.dword	$str
	.align		8
        /*0010*/ 	.dword	$str$1
	.align		8
        /*0018*/ 	.dword	$str$2
	.align		8
        /*0020*/ 	.dword	$str$3
	.align		8
        /*0028*/ 	.dword	$str$4


//--------------------- .text.Get_Density_CIC_Kernel --------------------------
	.section	.text.Get_Density_CIC_Kernel,"ax",@progbits
	.align	128
        .global         Get_Density_CIC_Kernel
        .type           Get_Density_CIC_Kernel,@function
        .size           Get_Density_CIC_Kernel,(.L_x_132 - Get_Density_CIC_Kernel)
        .other          Get_Density_CIC_Kernel,@"STO_CUDA_ENTRY STV_DEFAULT"
Get_Density_CIC_Kernel:
.text.Get_Density_CIC_Kernel:
[----:B------:R-:W0:Y:S01]  /*0000*/  LDC R1, c[0x0][0x37c] ;  /* 0x0000df00ff017b82 */ /* 0x000e220000000800 */
[----:B------:R-:W1:Y:S01]  /*0010*/  S2R R0, SR_TID.X ;  /* 0x0000000000007919 */ /* 0x000e620000002100 */
[----:B------:R-:W2:Y:S06]  /*0020*/  LDCU UR5, c[0x0][0x2fc] ;  /* 0x00005f80ff0577ac */ /* 0x000eac0008000800 */
[----:B------:R-:W1:Y:S01]  /*0030*/  S2UR UR6, SR_CTAID.X ;  /* 0x00000000000679c3 */ /* 0x000e620000002500 */
[----:B0-----:R-:W-:Y:S01]  /*0040*/  VIADD R1, R1, 0xffffffb8 ;  /* 0xffffffb801017836 */ /* 0x001fe20000000000 */
[----:B------:R-:W0:Y:S01]  /*0050*/  LDCU UR7, c[0x0][0x380] ;  /* 0x00007000ff0777ac */ /* 0x000e220008000800 */
[----:B------:R-:W3:Y:S05]  /*0060*/  LDCU UR4, c[0x0][0x2f8] ;  /* 0x00005f00ff0477ac */ /* 0x000eea0008000800 */
[----:B------:R-:W1:Y:S01]  /*0070*/  LDC R11, c[0x0][0x360] ;  /* 0x0000d800ff0b7b82 */ /* 0x000e620000000800 */
[----:B---3--:R-:W-:-:S05]  /*0080*/  IADD3 R6, P1, PT, R1, UR4, RZ ;  /* 0x0000000401067c10 */ /* 0x008fca000ff3e0ff */
[----:B--2---:R-:W-:Y:S02]  /*0090*/  IMAD.X R7, RZ, RZ, UR5, P1 ;  /* 0x00000005ff077e24 */ /* 0x004fe400088e06ff */
[----:B-1----:R-:W-:-:S05]  /*00a0*/  IMAD R11, R11, UR6, R0 ;  /* 0x000000060b0b7c24 */ /* 0x002fca000f8e0200 */
[----:B0-----:R-:W-:-:S13]  /*00b0*/  ISETP.GE.AND P0, PT, R11, UR7, PT ;  /* 0x000000070b007c0c */ /* 0x001fda000bf06270 */
[----:B------:R-:W-:Y:S05]  /*00c0*/  @P0 EXIT ;  /* 0x000000000000094d */ /* 0x000fea0003800000 */
[----:B------:R-:W0:Y:S01]  /*00d0*/  LDC.64 R8, c[0x0][0x398] ;  /* 0x0000e600ff087b82 */ /* 0x000e220000000a00 */
[----:B------:R-:W1:Y:S07]  /*00e0*/  LDCU.64 UR36, c[0x0][0x358] ;  /* 0x00006b00ff2477ac */ /* 0x000e6e0008000a00 */
[----:B------:R-:W2:Y:S08]  /*00f0*/  LDC.64 R4, c[0x0][0x3a0] ;  /* 0x0000e800ff047b82 */ /* 0x000eb00000000a00 */
[----:B------:R-:W3:Y:S01]  /*0100*/  LDC.64 R2, c[0x0][0x3a8] ;  /* 0x0000ea00ff027b82 */ /* 0x000ee20000000a00 */
[----:B0-----:R-:W-:-:S07]  /*0110*/  IMAD.WIDE R8, R11, 0x8, R8 ;  /* 0x000000080b087825 */ /* 0x001fce00078e0208 */
[----:B------:R-:W0:Y:S01]  /*0120*/  LDC.64 R14, c[0x0][0x3d0] ;  /* 0x0000f400ff0e7b82 */ /* 0x000e220000000a00 */
[----:B-1----:R-:W4:Y:S01]  /*0130*/  LDG.E.64 R8, desc[UR36][R8.64] ;  /* 0x0000002408087981 */ /* 0x002f22000c1e1b00 */
[----:B--2---:R-:W-:-:S06]  /*0140*/  IMAD.WIDE R4, R11, 0x8, R4 ;  /* 0x000000080b047825 */ /* 0x004fcc00078e0204 */
[----:B------:R-:W1:Y:S01]  /*0150*/  LDC.64 R18, c[0x0][0x3d8] ;  /* 0x0000f600ff127b82 */ /* 0x000e620000000a00 */
[----:B------:R-:W0:Y:S01]  /*0160*/  LDG.E.64 R4, desc[UR36][R4.64] ;  /* 0x0000002404047981 */ /* 0x000e22000c1e1b00 */
[----:B---3--:R-:W-:-:S06]  /*0170*/  IMAD.WIDE R2, R11, 0x8, R2 ;  /* 0x000000080b027825 */ /* 0x008fcc00078e0202 */
[----:B------:R-:W2:Y:S01]  /*0180*/  LDC.64 R12, c[0x0][0x3b0] ;  /* 0x0000ec00ff0c7b82 */ /* 0x000ea20000000a00 */
[----:B------:R-:W1:Y:S07]  /*0190*/  LDG.E.64 R2, desc[UR36][R2.64] ;  /* 0x0000002402027981 */ /* 0x000e6e000c1e1b00 */
[----:B------:R-:W4:Y:S08]  /*01a0*/  LDC.64 R10, c[0x0][0x3c8] ;  /* 0x0000f200ff0a7b82 */ /* 0x000f300000000a00 */
[----:B------:R-:W3:Y:S08]  /*01b0*/  LDC.64 R16, c[0x0][0x3b8] ;  /* 0x0000ee00ff107b82 */ /* 0x000ef00000000a00 */
[----:B------:R-:W5:Y:S01]  /*01c0*/  LDC.64 R20, c[0x0][0x3c0] ;  /* 0x0000f000ff147b82 */ /* 0x000f620000000a00 */
[----:B----4-:R-:W-:-:S02]  /*01d0*/  DSETP.GE.AND P1, PT, R8, R10, PT ;  /* 0x0000000a0800722a */ /* 0x010fc40003f26000 */
[----:B0-----:R-:W-:-:S04]  /*01e0*/  DSETP.GE.AND P2, PT, R4, R14, PT ;  /* 0x0000000e0400722a */ /* 0x001fc80003f46000 */
[----:B--2---:R-:W-:Y:S02]  /*01f0*/  DSETP.LT.OR P1, PT, R8, R12, P1 ;  /* 0x0000000c0800722a */ /* 0x004fe40000f21400 */
[----:B-1----:R-:W-:Y:S02]  /*0200*/  DSETP.GE.AND P0, PT, R2, R18, PT ;  /* 0x000000120200722a */ /* 0x002fe40003f06000 */
[----:B---3--:R-:W-:-:S04]  /*0210*/  DSETP.LT.OR P2, PT, R4, R16, P2 ;  /* 0x000000100400722a */ /* 0x008fc80001741400 */
[----:B-----5:R-:W-:-:S06]  /*0220*/  DSETP.LT.OR P0, PT, R2, R20, P0 ;  /* 0x000000140200722a */ /* 0x020fcc0000701400 */
[----:B------:R-:W-:-:S13]  /*0230*/  PLOP3.LUT P0, PT, P1, P0, P2, 0xfe, 0x0 ;  /* 0x000000000000781c */ /* 0x000fda0000f01f26 */
[----:B------:R-:W-:Y:S05]  /*0240*/  @!P0 BRA `(.L_x_0) ;  /* 0x0000000000448947 */ /* 0x000fea0003800000 */
[----:B------:R-:W-:Y:S01]  /*0250*/  MOV R0, 0x0 ;  /* 0x0000000000007802 */ /* 0x000fe20000000f00 */
[----:B------:R0:W-:Y:S01]  /*0260*/  STL.64 [R1], R8 ;  /* 0x0000000801007387 */ /* 0x0001e20000100a00 */
[----:B------:R-:W1:Y:S03]  /*0270*/  LDCU.64 UR4, c[0x4][0x20] ;  /* 0x01000400ff0477ac */ /* 0x000e660008000a00 */
[----:B------:R-:W-:Y:S04]  /*0280*/  STL.64 [R1+0x10], R2 ;  /* 0x0000100201007387 */ /* 0x000fe80000100a00 */
[----:B------:R-:W-:Y:S04]  /*0290*/  STL.64 [R1+0x18], R12 ;  /* 0x0000180c01007387 */ /* 0x000fe80000100a00 */
[----:B------:R-:W-:Y:S01]  /*02a0*/  STL.64 [R1+0x20], R10 ;  /* 0x0000200a01007387 */ /* 0x000fe20000100a00 */
[----:B0-----:R0:W2:Y:S03]  /*02b0*/  LDC.64 R8, c[0x4][R0] ;  /* 0x0100000000087b82 */ /* 0x0010a60000000a00 */
[----:B------:R-:W-:Y:S04]  /*02c0*/  STL.64 [R1+0x28], R16 ;  /* 0x0000281001007387 */ /* 0x000fe80000100a00 */
[----:B------:R-:W-:Y:S04]  /*02d0*/  STL.64 [R1+0x30], R14 ;  /* 0x0000300e01007387 */ /* 0x000fe80000100a00 */
[----:B------:R-:W-:Y:S04]  /*02e0*/  STL.64 [R1+0x38], R20 ;  /* 0x0000381401007387 */ /* 0x000fe80000100a00 */
[----:B------:R-:W-:Y:S04]  /*02f0*/  STL.64 [R1+0x40], R18 ;  /* 0x0000401201007387 */ /* 0x000fe80000100a00 */
[----:B------:R1:W-:Y:S02]  /*0300*/  STL.64 [R1+0x8], R4 ;  /* 0x0000080401007387 */ /* 0x0003e40000100a00 */
[----:B-1----:R-:W-:-:S02]  /*0310*/  IMAD.U32 R4, RZ, RZ, UR4 ;  /* 0x00000004ff047e24 */ /* 0x002fc4000f8e00ff */
[----:B0-----:R-:W-:-:S07]  /*0320*/  IMAD.U32 R5, RZ, RZ, UR5 ;  /* 0x00000005ff057e24 */ /* 0x001fce000f8e00ff */
[----:B------:R-:W-:-:S07]  /*0330*/  LEPC R20, `(.L_x_1) ;  /* 0x000000001014794e */ /* 0x000fce0000000000 */
[----:B--2---:R-:W-:Y:S05]  /*0340*/  CALL.ABS.NOINC R8 ;  /* 0x0000000008007343 */ /* 0x004fea0003c00000 */
.L_x_1:
[----:B------:R-:W-:Y:S05]  /*0350*/  EXIT ;  /* 0x000000000000794d */ /* 0x000fea0003800000 */
.L_x_0:
[----:B------:R-:W0:Y:S01]  /*0360*/  LDC.64 R6, c[0x0][0x3e0] ;  /* 0x0000f800ff067b82 */ /* 0x000e220000000a00 */
[----:B------:R-:W1:Y:S07]  /*0370*/  LDCU.64 UR4, c[0x0][0x3f0] ;  /* 0x00007e00ff0477ac */ /* 0x000e6e0008000a00 */
[----:B------:R-:W0:Y:S02]  /*0380*/  LDC.64 R10, c[0x0][0x3e8] ;  /* 0x0000fa00ff0a7b82 */ /* 0x000e240000000a00 */
[----:B0-----:R-:W-:-:S08]  /*0390*/  DMUL R6, R6, R10 ;  /* 0x0000000a06067228 */ /* 0x001fd00000000000 */
[----:B-1----:R-:W-:-:S06]  /*03a0*/  DMUL R6, R6, UR4 ;  /* 0x0000000406067c28 */ /* 0x002fcc0008000000 */
[----:B------:R-:W0:Y:S04]  /*03b0*/  MUFU.RCP64H R11, R7 ;  /* 0x00000007000b7308 */ /* 0x000e280000001800 */
[----:B------:R-:W-:-:S05]  /*03c0*/  VIADD R10, R7, 0x300402 ;  /* 0x00300402070a7836 */ /* 0x000fca0000000000 */
[----:B------:R-:W-:Y:S01]  /*03d0*/  FSETP.GEU.AND P0, PT, |R10|, 5.8789094863358348022e-39, PT ;  /* 0x004004020a00780b */ /* 0x000fe20003f0e200 */
[----:B0-----:R-:W-:-:S08]  /*03e0*/  DFMA R12, -R6, R10, 1 ;  /* 0x3ff00000060c742b */ /* 0x001fd0000000010a */
[----:B------:R-:W-:-:S08]  /*03f0*/  DFMA R12, R12, R12, R12 ;  /* 0x0000000c0c0c722b */ /* 0x000fd0000000000c */
[----:B------:R-:W-:-:S08]  /*0400*/  DFMA R12, R10, R12, R10 ;  /* 0x0000000c0a0c722b */ /* 0x000fd0000000000a */
[----:B------:R-:W-:-:S08]  /*0410*/  DFMA R14, -R6, R12, 1 ;  /* 0x3ff00000060e742b */ /* 0x000fd0000000010c */
[----:B------:R-:W-:Y:S01]  /*0420*/  DFMA R12, R12, R14, R12 ;  /* 0x0000000e0c0c722b */ /* 0x000fe2000000000c */
[----:B------:R-:W-:Y:S10]  /*0430*/  @P0 BRA `(.L_x_2) ;  /* 0x0000000000100947 */ /* 0x000ff40003800000 */
[----:B------:R-:W-:-:S04]  /*0440*/  LOP3.LUT R0, R7, 0x7fffffff, RZ, 0xc0, !PT ;  /* 0x7fffffff07007812 */ /* 0x000fc800078ec0ff */
[----:B------:R-:W-:Y:S02]  /*0450*/  IADD3 R12, PT, PT, R0, -0x100000, RZ ;  /* 0xfff00000000c7810 */ /* 0x000fe40007ffe0ff */
[----:B------:R-:W-:-:S07]  /*0460*/  MOV R0, 0x480 ;  /* 0x0000048000007802 */ /* 0x000fce0000000f00 */
[----:B------:R-:W-:Y:S05]  /*0470*/  CALL.REL.NOINC `($__internal_0_$__cuda_sm20_dblrcp_rn_slowpath_v3) ;  /* 0x0000000c00987944 */ /* 0x000fea0003c00000 */
.L_x_2:
[----:B------:R-:W0:Y:S01]  /*0480*/  LDCU UR6, c[0x0][0x3f4] ;  /* 0x00007e80ff0677ac */ /* 0x000e220008000800 */
[----:B------:R-:W1:Y:S01]  /*0490*/  LDC.64 R18, c[0x0][0x3f0] ;  /* 0x0000fc00ff127b82 */ /* 0x000e620000000a00 */
[----:B------:R-:W-:Y:S01]  /*04a0*/  IMAD.MOV.U32 R6, RZ, RZ, 0x1 ;  /* 0x00000001ff067424 */ /* 0x000fe200078e00ff */
[----:B------:R-:W-:Y:S01]  /*04b0*/  BSSY.RECONVERGENT B0, `(.L_x_3) ;  /* 0x000001a000007945 */ /* 0x000fe20003800200 */
[----:B------:R-:W2:Y:S01]  /*04c0*/  LDCU.64 UR4, c[0x0][0x3c0] ;  /* 0x00007800ff0477ac */ /* 0x000ea20008000a00 */
[----:B0-----:R-:W1:Y:S03]  /*04d0*/  MUFU.RCP64H R7, UR6 ;  /* 0x0000000600077d08 */ /* 0x001e660008001800 */
[----:B-1----:R-:W-:-:S08]  /*04e0*/  DFMA R10, R6, -R18, 1 ;  /* 0x3ff00000060a742b */ /* 0x002fd00000000812 */
[----:B------:R-:W-:-:S08]  /*04f0*/  DFMA R10, R10, R10, R10 ;  /* 0x0000000a0a0a722b */ /* 0x000fd0000000000a */
[----:B------:R-:W-:Y:S02]  /*0500*/  DFMA R14, R6, R10, R6 ;  /* 0x0000000a060e722b */ /* 0x000fe40000000006 */
[----:B--2---:R-:W-:Y:S01]  /*0510*/  DADD R6, R2, -UR4 ;  /* 0x8000000402067e29 */ /* 0x004fe20008000000 */
[----:B------:R-:W0:Y:S05]  /*0520*/  LDCU.64 UR4, c[0x0][0x388] ;  /* 0x00007100ff0477ac */ /* 0x000e2a0008000a00 */
[----:B------:R-:W-:Y:S02]  /*0530*/  DFMA R16, R14, -R18, 1 ;  /* 0x3ff000000e10742b */ /* 0x000fe40000000812 */
[----:B------:R-:W-:-:S06]  /*0540*/  DFMA R10, R18, -0.5, R6 ;  /* 0xbfe00000120a782b */ /* 0x000fcc0000000006 */
[----:B------:R-:W-:-:S04]  /*0550*/  DFMA R16, R14, R16, R14 ;  /* 0x000000100e10722b */ /* 0x000fc8000000000e */
[----:B------:R-:W-:Y:S01]  /*0560*/  FSETP.GEU.AND P1, PT, |R11|, 6.5827683646048100446e-37, PT ;  /* 0x036000000b00780b */ /* 0x000fe20003f2e200 */
[----:B0-----:R-:W-:-:S03]  /*0570*/  DMUL R12, R12, UR4 ;  /* 0x000000040c0c7c28 */ /* 0x001fc60008000000 */
[----:B------:R-:W-:-:S08]  /*0580*/  DMUL R6, R10, R16 ;  /* 0x000000100a067228 */ /* 0x000fd00000000000 */
[----:B------:R-:W-:-:S08]  /*0590*/  DFMA R14, R6, -R18, R10 ;  /* 0x80000012060e722b */ /* 0x000fd0000000000a */
[----:B------:R-:W-:-:S10]  /*05a0*/  DFMA R6, R16, R14, R6 ;  /* 0x0000000e1006722b */ /* 0x000fd40000000006 */
[----:B------:R-:W-:-:S05]  /*05b0*/  FFMA R0, RZ, UR6, R7 ;  /* 0x00000006ff007c23 */ /* 0x000fca0008000007 */
[----:B------:R-:W-:-:S13]  /*05c0*/  FSETP.GT.AND P0, PT, |R0|, 1.469367938527859385e-39, PT ;  /* 0x001000000000780b */ /* 0x000fda0003f04200 */
[----:B------:R-:W-:Y:S05]  /*05d0*/  @P0 BRA P1, `(.L_x_4) ;  /* 0x00000000001c0947 */ /* 0x000fea0000800000 */
[----:B------:R-:W0:Y:S01]  /*05e0*/  LDCU.64 UR4, c[0x0][0x3f0] ;  /* 0x00007e00ff0477ac */ /* 0x000e220008000a00 */
[----:B------:R-:W-:Y:S01]  /*05f0*/  IMAD.MOV.U32 R16, RZ, RZ, R10 ;  /* 0x000000ffff107224 */ /* 0x000fe200078e000a */
[----:B------:R-:W-:Y:S01]  /*0600*/  MOV R30, 0x650 ;  /* 0x00000650001e7802 */ /* 0x000fe20000000f00 */
[----:B------:R-:W-:Y:S02]  /*0610*/  IMAD.MOV.U32 R17, RZ, RZ, R11 ;  /* 0x000000ffff117224 */ /* 0x000fe400078e000b */
[----:B0-----:R-:W-:Y:S02]  /*0620*/  IMAD.U32 R14, RZ, RZ, UR4 ;  /* 0x00000004ff0e7e24 */ /* 0x001fe4000f8e00ff */
[----:B------:R-:W-:-:S07]  /*0630*/  IMAD.U32 R15, RZ, RZ, UR5 ;  /* 0x00000005ff0f7e24 */ /* 0x000fce000f8e00ff */
[----:B------:R-:W-:Y:S05]  /*0640*/  CALL.REL.NOINC `($__internal_1_$__cuda_sm20_div_rn_f64_full) ;  /* 0x0000000c00c47944 */ /* 0x000fea0003c00000 */
.L_x_4:
[----:B------:R-:W-:Y:S05]  /*0650*/  BSYNC.RECONVERGENT B0 ;  /* 0x0000000000007941 */ /* 0x000fea0003800200 */
.L_x_3:
[----:B------:R-:W0:Y:S01]  /*0660*/  LDCU UR4, c[0x0][0x3ec] ;  /* 0x00007d80ff0477ac */ /* 0x000e220008000800 */
[----:B------:R-:W1:Y:S01]  /*0670*/  LDC.64 R20, c[0x0][0x3e8] ;  /* 0x0000fa00ff147b82 */ /* 0x000e620000000a00 */
[----:B------:R-:W-:Y:S01]  /*0680*/  MOV R10, 0x1 ;  /* 0x00000001000a7802 */ /* 0x000fe20000000f00 */
[----:B------:R2:W3:Y:S01]  /*0690*/  F2I.F64.FLOOR R0, R6 ;  /* 0x0000000600007311 */ /* 0x0004e20000305100 */
[----:B------:R-:W4:Y:S01]  /*06a0*/  LDCU.64 UR6, c[0x0][0x3b8] ;  /* 0x00007700ff0677ac */ /* 0x000f220008000a00 */
[----:B------:R-:W-:Y:S06]  /*06b0*/  BSSY.RECONVERGENT B0, `(.L_x_5) ;  /* 0x0000019000007945 */ /* 0x000fec0003800200 */
[----:B0-----:R-:W1:Y:S02]  /*06c0*/  MUFU.RCP64H R11, UR4 ;  /* 0x00000004000b7d08 */ /* 0x001e640008001800 */
[----:B-1----:R-:W-:-:S08]  /*06d0*/  DFMA R14, R10, -R20, 1 ;  /* 0x3ff000000a0e742b */ /* 0x002fd00000000814 */
[----:B------:R-:W-:-:S08]  /*06e0*/  DFMA R14, R14, R14, R14 ;  /* 0x0000000e0e0e722b */ /* 0x000fd0000000000e */
[----:B------:R-:W-:Y:S02]  /*06f0*/  DFMA R16, R10, R14, R10 ;  /* 0x0000000e0a10722b */ /* 0x000fe4000000000a */
[----:B----4-:R-:W-:-:S06]  /*0700*/  DADD R10, R4, -UR6 ;  /* 0x80000006040a7e29 */ /* 0x010fcc0008000000 */
[----:B------:R-:W-:Y:S02]  /*0710*/  DFMA R18, R16, -R20, 1 ;  /* 0x3ff000001012742b */ /* 0x000fe40000000814 */
[----:B------:R-:W-:-:S06]  /*0720*/  DFMA R14, R20, -0.5, R10 ;  /* 0xbfe00000140e782b */ /* 0x000fcc000000000a */
[----:B------:R-:W-:-:S04]  /*0730*/  DFMA R18, R16, R18, R16 ;  /* 0x000000121012722b */ /* 0x000fc80000000010 */
[----:B------:R-:W-:-:S04]  /*0740*/  FSETP.GEU.AND P1, PT, |R15|, 6.5827683646048100446e-37, PT ;  /* 0x036000000f00780b */ /* 0x000fc80003f2e200 */
[----:B------:R-:W-:-:S08]  /*0750*/  DMUL R10, R14, R18 ;  /* 0x000000120e0a7228 */ /* 0x000fd00000000000 */
[----:B------:R-:W-:-:S08]  /*0760*/  DFMA R16, R10, -R20, R14 ;  /* 0x800000140a10722b */ /* 0x000fd0000000000e */
[----:B------:R-:W-:-:S10]  /*0770*/  DFMA R10, R18, R16, R10 ;  /* 0x00000010120a722b */ /* 0x000fd4000000000a */
[----:B------:R-:W-:-:S05]  /*0780*/  FFMA R16, RZ, UR4, R11 ;  /* 0x00000004ff107c23 */ /* 0x000fca000800000b */
[----:B------:R-:W-:-:S13]  /*0790*/  FSETP.GT.AND P0, PT, |R16|, 1.469367938527859385e-39, PT ;  /* 0x001000001000780b */ /* 0x000fda0003f04200 */
[----:B--23--:R-:W-:Y:S05]  /*07a0*/  @P0 BRA P1, `(.L_x_6) ;  /* 0x0000000000240947 */ /* 0x00cfea0000800000 */
[----:B------:R-:W0:Y:S01]  /*07b0*/  LDCU.64 UR4, c[0x0][0x3e8] ;  /* 0x00007d00ff0477ac */ /* 0x000e220008000a00 */
[----:B------:R-:W-:Y:S01]  /*07c0*/  IMAD.MOV.U32 R16, RZ, RZ, R14 ;  /* 0x000000ffff107224 */ /* 0x000fe200078e000e */
[----:B------:R-:W-:Y:S01]  /*07d0*/  MOV R30, 0x820 ;  /* 0x00000820001e7802 */ /* 0x000fe20000000f00 */
[----:B------:R-:W-:Y:S02]  /*07e0*/  IMAD.MOV.U32 R17, RZ, RZ, R15 ;  /* 0x000000ffff117224 */ /* 0x000fe400078e000f */
[----:B0-----:R-:W-:Y:S02]  /*07f0*/  IMAD.U32 R14, RZ, RZ, UR4 ;  /* 0x00000004ff0e7e24 */ /* 0x001fe4000f8e00ff */
[----:B------:R-:W-:-:S07]  /*0800*/  IMAD.U32 R15, RZ, RZ, UR5 ;  /* 0x00000005ff0f7e24 */ /* 0x000fce000f8e00ff */
[----:B------:R-:W-:Y:S05]  /*0810*/  CALL.REL.NOINC `($__internal_1_$__cuda_sm20_div_rn_f64_full) ;  /* 0x0000000c00507944 */ /* 0x000fea0003c00000 */
[----:B------:R-:W-:Y:S01]  /*0820*/  IMAD.MOV.U32 R10, RZ, RZ, R6 ;  /* 0x000000ffff0a7224 */ /* 0x000fe200078e0006 */
[----:B------:R-:W-:-:S07]  /*0830*/  MOV R11, R7 ;  /* 0x00000007000b7202 */ /* 0x000fce0000000f00 */
.L_x_6:
[----:B------:R-:W-:Y:S05]  /*0840*/  BSYNC.RECONVERGENT B0 ;  /* 0x0000000000007941 */ /* 0x000fea0003800200 */
.L_x_5:
[----:B------:R-:W0:Y:S01]  /*0850*/  LDCU UR4, c[0x0][0x3e4] ;  /* 0x00007c80ff0477ac */ /* 0x000e220008000800 */
[----:B------:R-:W1:Y:S01]  /*0860*/  LDC.64 R20, c[0x0][0x3e0] ;  /* 0x0000f800ff147b82 */ /* 0x000e620000000a00 */
[----:B------:R-:W-:Y:S01]  /*0870*/  IMAD.MOV.U32 R6, RZ, RZ, 0x1 ;  /* 0x00000001ff067424 */ /* 0x000fe200078e00ff */
        /* <DEDUP_REMOVED lines=25> */
.L_x_8:
[----:B------:R-:W-:Y:S05]  /*0a10*/  BSYNC.RECONVERGENT B0 ;  /* 0x0000000000007941 */ /* 0x000fea0003800200 */
.L_x_7:
[----:B------:R-:W0:Y:S01]  /*0a20*/  LDCU UR8, c[0x0][0x3e4] ;  /* 0x00007c80ff0877ac */ /* 0x000e220008000800 */
[----:B------:R-:W1:Y:S01]  /*0a30*/  LDC.64 R18, c[0x0][0x3e0] ;  /* 0x0000f800ff127b82 */ /* 0x000e620000000a00 */
[----:B------:R-:W2:Y:S01]  /*0a40*/  F2I.F64.FLOOR R11, R6 ;  /* 0x00000006000b7311 */ /* 0x000ea20000305100 */
[----:B------:R-:W-:Y:S01]  /*0a50*/  MOV R16, 0x1 ;  /* 0x0000000100107802 */ /* 0x000fe20000000f00 */
[----:B------:R-:W1:Y:S01]  /*0a60*/  LDCU.128 UR4, c[0x0][0x3b0] ;  /* 0x00007600ff0477ac */ /* 0x000e620008000c00 */
[----:B------:R-:W-:Y:S04]  /*0a70*/  BSSY.RECONVERGENT B0, `(.L_x_9) ;  /* 0x0000022000007945 */ /* 0x000fe80003800200 */
[----:B------:R-:W3:Y:S01]  /*0a80*/  LDC.64 R22, c[0x0][0x3f0] ;  /* 0x0000fc00ff167b82 */ /* 0x000ee20000000a00 */
[----:B--2---:R-:W1:Y:S08]  /*0a90*/  I2F.F64 R14, R11 ;  /* 0x0000000b000e7312 */ /* 0x004e700000201c00 */
[----:B0-----:R-:W0:Y:S01]  /*0aa0*/  MUFU.RCP64H R17, UR8 ;  /* 0x0000000800117d08 */ /* 0x001e220008001800 */
[----:B-1----:R-:W-:Y:S01]  /*0ab0*/  DFMA R14, R14, R18, UR4 ;  /* 0x000000040e0e7e2b */ /* 0x002fe20008000012 */
[----:B------:R-:W3:Y:S07]  /*0ac0*/  LDCU.64 UR4, c[0x0][0x3c0] ;  /* 0x00007800ff0477ac */ /* 0x000eee0008000a00 */
[----:B------:R-:W-:-:S02]  /*0ad0*/  DFMA R14, R18, 0.5, R14 ;  /* 0x3fe00000120e782b */ /* 0x000fc4000000000e */
[----:B0-----:R-:W-:-:S06]  /*0ae0*/  DFMA R20, R16, -R18, 1 ;  /* 0x3ff000001014742b */ /* 0x001fcc0000000812 */
[----:B------:R-:W-:Y:S02]  /*0af0*/  DADD R14, R8, -R14 ;  /* 0x00000000080e7229 */ /* 0x000fe4000000080e */
[----:B------:R-:W-:Y:S01]  /*0b00*/  DFMA R20, R20, R20, R20 ;  /* 0x000000141414722b */ /* 0x000fe20000000014 */
[----:B------:R-:W-:Y:S07]  /*0b10*/  I2F.F64 R8, R10 ;  /* 0x0000000a00087312 */ /* 0x000fee0000201c00 */
[----:B------:R-:W-:Y:S01]  /*0b20*/  DFMA R20, R16, R20, R16 ;  /* 0x000000141014722b */ /* 0x000fe20000000010 */
[----:B------:R-:W-:Y:S01]  /*0b30*/  FSETP.GEU.AND P1, PT, |R15|, 6.5827683646048100446e-37, PT ;  /* 0x036000000f00780b */ /* 0x000fe20003f2e200 */
[----:B------:R-:W3:Y:S06]  /*0b40*/  I2F.F64 R16, R0 ;  /* 0x0000000000107312 */ /* 0x000eec0000201c00 */
[----:B------:R-:W-:-:S08]  /*0b50*/  DFMA R6, R20, -R18, 1 ;  /* 0x3ff000001406742b */ /* 0x000fd00000000812 */
[----:B------:R-:W-:Y:S01]  /*0b60*/  DFMA R24, R20, R6, R20 ;  /* 0x000000061418722b */ /* 0x000fe20000000014 */
[----:B------:R-:W0:Y:S01]  /*0b70*/  LDC.64 R20, c[0x0][0x3e8] ;  /* 0x0000fa00ff147b82 */ /* 0x000e220000000a00 */
[----:B---3--:R-:W-:-:S06]  /*0b80*/  DFMA R16, R16, R22, UR4 ;  /* 0x0000000410107e2b */ /* 0x008fcc0008000016 */
[----:B------:R-:W-:-:S08]  /*0b90*/  DMUL R6, R24, R14 ;  /* 0x0000000e18067228 */ /* 0x000fd00000000000 */
[----:B------:R-:W-:-:S08]  /*0ba0*/  DFMA R18, R6, -R18, R14 ;  /* 0x800000120612722b */ /* 0x000fd0000000000e */
[----:B------:R-:W-:Y:S02]  /*0bb0*/  DFMA R6, R24, R18, R6 ;  /* 0x000000121806722b */ /* 0x000fe40000000006 */
[----:B0-----:R-:W-:-:S08]  /*0bc0*/  DFMA R8, R8, R20, UR6 ;  /* 0x0000000608087e2b */ /* 0x001fd00008000014 */
[----:B------:R-:W-:Y:S01]  /*0bd0*/  FFMA R18, RZ, UR8, R7 ;  /* 0x00000008ff127c23 */ /* 0x000fe20008000007 */
[----:B------:R-:W-:Y:S02]  /*0be0*/  DFMA R20, R20, 0.5, R8 ;  /* 0x3fe000001414782b */ /* 0x000fe40000000008 */
[----:B------:R-:W-:Y:S02]  /*0bf0*/  DFMA R8, R22, 0.5, R16 ;  /* 0x3fe000001608782b */ /* 0x000fe40000000010 */
        /* <DEDUP_REMOVED lines=9> */
.L_x_10:
[----:B------:R-:W-:Y:S05]  /*0c90*/  BSYNC.RECONVERGENT B0 ;  /* 0x0000000000007941 */ /* 0x000fea0003800200 */
.L_x_9:
[----:B------:R-:W0:Y:S01]  /*0ca0*/  LDCU UR4, c[0x0][0x3ec] ;  /* 0x00007d80ff0477ac */ /* 0x000e220008000800 */
[----:B------:R-:W1:Y:S01]  /*0cb0*/  LDC.64 R18, c[0x0][0x3e8] ;  /* 0x0000fa00ff127b82 */ /* 0x000e620000000a00 */
[----:B------:R-:W-:Y:S01]  /*0cc0*/  IMAD.MOV.U32 R14, RZ, RZ, 0x1 ;  /* 0x00000001ff0e7424 */ /* 0x000fe200078e00ff */
[----:B------:R-:W-:Y:S01]  /*0cd0*/  BSSY.RECONVERGENT B0, `(.L_x_11) ;  /* 0x0000017000007945 */ /* 0x000fe20003800200 */
[----:B0-----:R-:W1:Y:S04]  /*0ce0*/  MUFU.RCP64H R15, UR4 ;  /* 0x00000004000f7d08 */ /* 0x001e680008001800 */
[----:B-1----:R-:W-:-:S08]  /*0cf0*/  DFMA R16, R14, -R18, 1 ;  /* 0x3ff000000e10742b */ /* 0x002fd00000000812 */
[----:B------:R-:W-:-:S08]  /*0d00*/  DFMA R16, R16, R16, R16 ;  /* 0x000000101010722b */ /* 0x000fd00000000010 */
[----:B------:R-:W-:Y:S02]  /*0d10*/  DFMA R14, R14, R16, R14 ;  /* 0x000000100e0e722b */ /* 0x000fe4000000000e */
[----:B------:R-:W-:Y:S02]  /*0d20*/  DADD R16, R4, -R20 ;  /* 0x0000000004107229 */ /* 0x000fe40000000814 */
[----:B------:R-:W-:-:S04]  /*0d30*/  DADD R20, -R6, 1 ;  /* 0x3ff0000006147429 */ /* 0x000fc80000000100 */
[----:B------:R-:W-:-:S04]  /*0d40*/  DFMA R22, R14, -R18, 1 ;  /* 0x3ff000000e16742b */ /* 0x000fc80000000812 */
[----:B------:R-:W-:-:S04]  /*0d50*/  FSETP.GEU.AND P1, PT, |R17|, 6.5827683646048100446e-37, PT ;  /* 0x036000001100780b */ /* 0x000fc80003f2e200 */
[----:B------:R-:W-:-:S08]  /*0d60*/  DFMA R22, R14, R22, R14 ;  /* 0x000000160e16722b */ /* 0x000fd0000000000e */
[----:B------:R-:W-:-:S08]  /*0d70*/  DMUL R4, R22, R16 ;  /* 0x0000001016047228 */ /* 0x000fd00000000000 */
[----:B------:R-:W-:-:S08]  /*0d80*/  DFMA R14, R4, -R18, R16 ;  /* 0x80000012040e722b */ /* 0x000fd00000000010 */
[----:B------:R-:W-:-:S10]  /*0d90*/  DFMA R4, R22, R14, R4 ;  /* 0x0000000e1604722b */ /* 0x000fd40000000004 */
[----:B------:R-:W-:-:S05]  /*0da0*/  FFMA R14, RZ, UR4, R5 ;  /* 0x00000004ff0e7c23 */ /* 0x000fca0008000005 */
[----:B------:R-:W-:-:S13]  /*0db0*/  FSETP.GT.AND P0, PT, |R14|, 1.469367938527859385e-39, PT ;  /* 0x001000000e00780b */ /* 0x000fda0003f04200 */
[----:B------:R-:W-:Y:S05]  /*0dc0*/  @P0 BRA P1, `(.L_x_12) ;  /* 0x00000000001c0947 */ /* 0x000fea0000800000 */
[----:B------:R-:W0:Y:S01]  /*0dd0*/  LDCU.64 UR4, c[0x0][0x3e8] ;  /* 0x00007d00ff0477ac */ /* 0x000e220008000a00 */
[----:B------:R-:W-:Y:S02]  /*0de0*/  MOV R30, 0xe20 ;  /* 0x00000e20001e7802 */ /* 0x000fe40000000f00 */
[----:B0-----:R-:W-:Y:S01]  /*0df0*/  MOV R14, UR4 ;  /* 0x00000004000e7c02 */ /* 0x001fe20008000f00 */
[----:B------:R-:W-:-:S07]  /*0e00*/  IMAD.U32 R15, RZ, RZ, UR5 ;  /* 0x00000005ff0f7e24 */ /* 0x000fce000f8e00ff */
[----:B------:R-:W-:Y:S05]  /*0e10*/  CALL.REL.NOINC `($__internal_1_$__cuda_sm20_div_rn_f64_full) ;  /* 0x0000000400d07944 */ /* 0x000fea0003c00000 */
[----:B------:R-:W-:Y:S02]  /*0e20*/  IMAD.MOV.U32 R4, RZ, RZ, R6 ;  /* 0x000000ffff047224 */ /* 0x000fe400078e0006 */
[----:B------:R-:W-:-:S07]  /*0e30*/  IMAD.MOV.U32 R5, RZ, RZ, R7 ;  /* 0x000000ffff057224 */ /* 0x000fce00078e0007 */
.L_x_12:
[----:B------:R-:W-:Y:S05]  /*0e40*/  BSYNC.RECONVERGENT B0 ;  /* 0x0000000000007941 */ /* 0x000fea0003800200 */
.L_x_11:
[----:B------:R-:W0:Y:S01]  /*0e50*/  LDCU UR5, c[0x0][0x3f4] ;  /* 0x00007e80ff0577ac */ /* 0x000e220008000800 */
[----:B------:R-:W1:Y:S01]  /*0e60*/  LDC.64 R16, c[0x0][0x3f0] ;  /* 0x0000fc00ff107b82 */ /* 0x000e620000000a00 */
[----:B------:R-:W-:Y:S01]  /*0e70*/  IMAD.MOV.U32 R6, RZ, RZ, 0x1 ;  /* 0x00000001ff067424 */ /* 0x000fe200078e00ff */
[----:B------:R-:W-:Y:S01]  /*0e80*/  BSSY.RECONVERGENT B0, `(.L_x_13) ;  /* 0x000001c000007945 */ /* 0x000fe20003800200 */
[----:B------:R-:W2:Y:S01]  /*0e90*/  LDCU UR4, c[0x0][0x3f8] ;  /* 0x00007f00ff0477ac */ /* 0x000ea20008000800 */
[----:B------:R-:W-:Y:S01]  /*0ea0*/  DADD R4, -R4, 1 ;  /* 0x3ff0000004047429 */ /* 0x000fe20000000100 */
[----:B0-----:R-:W1:Y:S02]  /*0eb0*/  MUFU.RCP64H R7, UR5 ;  /* 0x0000000500077d08 */ /* 0x001e640008001800 */
[----:B-1----:R-:W-:-:S08]  /*0ec0*/  DFMA R14, R6, -R16, 1 ;  /* 0x3ff00000060e742b */ /* 0x002fd00000000810 */
[----:B------:R-:W-:-:S08]  /*0ed0*/  DFMA R14, R14, R14, R14 ;  /* 0x0000000e0e0e722b */ /* 0x000fd0000000000e */
[----:B------:R-:W-:Y:S02]  /*0ee0*/  DFMA R6, R6, R14, R6 ;  /* 0x0000000e0606722b */ /* 0x000fe40000000006 */
[----:B------:R-:W-:Y:S01]  /*0ef0*/  DADD R14, R2, -R8 ;  /* 0x00000000020e7229 */ /* 0x000fe20000000808 */
[----:B------:R-:W2:Y:S05]  /*0f00*/  LDC R8, c[0x0][0x404] ;  /* 0x00010100ff087b82 */ /* 0x000eaa0000000800 */
[----:B------:R-:W-:-:S04]  /*0f10*/  DFMA R18, R6, -R16, 1 ;  /* 0x3ff000000612742b */ /* 0x000fc80000000810 */
[----:B------:R-:W-:-:S04]  /*0f20*/  FSETP.GEU.AND P1, PT, |R15|, 6.5827683646048100446e-37, PT ;  /* 0x036000000f00780b */ /* 0x000fc80003f2e200 */
[----:B------:R-:W-:-:S08]  /*0f30*/  DFMA R18, R6, R18, R6 ;  /* 0x000000120612722b */ /* 0x000fd00000000006 */
[----:B------:R-:W-:Y:S01]  /*0f40*/  DMUL R2, R18, R14 ;  /* 0x0000000e12027228 */ /* 0x000fe20000000000 */
[----:B--2---:R-:W-:-:S07]  /*0f50*/  LEA R8, R8, UR4, 0x1 ;  /* 0x0000000408087c11 */ /* 0x004fce000f8e08ff */
[----:B------:R-:W-:-:S08]  /*0f60*/  DFMA R6, R2, -R16, R14 ;  /* 0x800000100206722b */ /* 0x000fd0000000000e */
[----:B------:R-:W-:-:S10]  /*0f70*/  DFMA R2, R18, R6, R2 ;  /* 0x000000061202722b */ /* 0x000fd40000000002 */
[----:B------:R-:W-:-:S05]  /*0f80*/  FFMA R6, RZ, UR5, R3 ;  /* 0x00000005ff067c23 */ /* 0x000fca0008000003 */
[----:B------:R-:W-:-:S13]  /*0f90*/  FSETP.GT.AND P0, PT, |R6|, 1.469367938527859385e-39, PT ;  /* 0x001000000600780b */ /* 0x000fda0003f04200 */
[----:B------:R-:W-:Y:S05]  /*0fa0*/  @P0 BRA P1, `(.L_x_14) ;  /* 0x0000000000240947 */ /* 0x000fea0000800000 */
[----:B------:R-:W0:Y:S01]  /*0fb0*/  LDCU.64 UR4, c[0x0][0x3f0] ;  /* 0x00007e00ff0477ac */ /* 0x000e220008000a00 */
[----:B------:R-:W-:Y:S01]  /*0fc0*/  IMAD.MOV.U32 R16, RZ, RZ, R14 ;  /* 0x000000ffff107224 */ /* 0x000fe200078e000e */
[----:B------:R-:W-:Y:S02]  /*0fd0*/  MOV R17, R15 ;  /* 0x0000000f00117202 */ /* 0x000fe40000000f00 */
[----:B------:R-:W-:Y:S01]  /*0fe0*/  MOV R30, 0x1020 ;  /* 0x00001020001e7802 */ /* 0x000fe20000000f00 */
[----:B0-----:R-:W-:Y:S02]  /*0ff0*/  IMAD.U32 R14, RZ, RZ, UR4 ;  /* 0x00000004ff0e7e24 */ /* 0x001fe4000f8e00ff */
[----:B------:R-:W-:-:S07]  /*1000*/  IMAD.U32 R15, RZ, RZ, UR5 ;  /* 0x00000005ff0f7e24 */ /* 0x000fce000f8e00ff */
[----:B------:R-:W-:Y:S05]  /*1010*/  CALL.REL.NOINC `($__internal_1_$__cuda_sm20_div_rn_f64_full) ;  /* 0x0000000400507944 */ /* 0x000fea0003c00000 */
[----:B------:R-:W-:Y:S02]  /*1020*/  IMAD.MOV.U32 R2, RZ, RZ, R6 ;  /* 0x000000ffff027224 */ /* 0x000fe400078e0006 */
[----:B------:R-:W-:-:S07]  /*1030*/  IMAD.MOV.U32 R3, RZ, RZ, R7 ;  /* 0x000000ffff037224 */ /* 0x000fce00078e0007 */
.L_x_14:
[----:B------:R-:W-:Y:S05]  /*1040*/  BSYNC.RECONVERGENT B0 ;  /* 0x0000000000007941 */ /* 0x000fea0003800200 */
.L_x_13:
[----:B------:R-:W0:Y:S01]  /*1050*/  LDCU UR5, c[0x0][0x404] ;  /* 0x00008080ff0577ac */ /* 0x000e220008000800 */
[----:B------:R-:W1:Y:S01]  /*1060*/  LDC.64 R6, c[0x0][0x390] ;  /* 0x0000e400ff067b82 */ /* 0x000e620000000a00 */
[----:B------:R-:W-:Y:S01]  /*1070*/  DMUL R16, R12, R20 ;  /* 0x000000140c107228 */ /* 0x000fe20000000000 */
[----:B------:R-:W2:Y:S01]  /*1080*/  LDCU UR4, c[0x0][0x3fc] ;  /* 0x00007f80ff0477ac */ /* 0x000ea20008000800 */
[----:B------:R-:W-:Y:S02]  /*1090*/  DADD R20, -R20, 1 ;  /* 0x3ff0000014147429 */ /* 0x000fe40000000100 */
[----:B------:R-:W-:Y:S02]  /*10a0*/  DADD R14, -R4, 1 ;  /* 0x3ff00000040e7429 */ /* 0x000fe40000000100 */
[----:B------:R-:W-:-:S04]  /*10b0*/  DADD R2, -R2, 1 ;  /* 0x3ff0000002027429 */ /* 0x000fc80000000100 */
[----:B------:R-:W-:Y:S02]  /*10c0*/  DMUL R20, R12, R20 ;  /* 0x000000140c147228 */ /* 0x000fe40000000000 */
[----:B------:R-:W-:Y:S02]  /*10d0*/  DMUL R12, R4, R16 ;  /* 0x00000010040c7228 */ /* 0x000fe40000000000 */
[----:B------:R-:W-:Y:S01]  /*10e0*/  DMUL R18, R16, R14 ;  /* 0x0000000e10127228 */ /* 0x000fe20000000000 */
[----:B0-----:R-:W-:Y:S01]  /*10f0*/  IADD3 R10, PT, PT, R10, UR5, RZ ;  /* 0x000000050a0a7c10 */ /* 0x001fe2000fffe0ff */
[----:B------:R-:W-:Y:S02]  /*1100*/  VIADD R11, R11, UR5 ;  /* 0x000000050b0b7c36 */ /* 0x000fe40008000000 */
[----:B------:R-:W-:Y:S01]  /*1110*/  VIADD R0, R0, UR5 ;  /* 0x0000000500007c36 */ /* 0x000fe20008000000 */
[----:B--2---:R-:W-:Y:S01]  /*1120*/  ULEA UR4, UR5, UR4, 0x1 ;  /* 0x0000000405047291 */ /* 0x004fe2000f8e08ff */
[----:B------:R-:W-:Y:S01]  /*1130*/  IMAD R9, R10, R8, R11 ;  /* 0x000000080a097224 */ /* 0x000fe200078e020b */
[----:B------:R-:W-:-:S02]  /*1140*/  DADD R10, -R2, 1 ;  /* 0x3ff00000020a7429 */ /* 0x000fc40000000100 */
[----:B------:R-:W-:Y:S02]  /*1150*/  DMUL R16, R4, R20 ;  /* 0x0000001404107228 */ /* 0x000fe40000000000 */
[----:B------:R-:W-:Y:S01]  /*1160*/  IMAD R29, R8, UR4, RZ ;  /* 0x00000004081d7c24 */ /* 0x000fe2000f8e02ff */
[----:B------:R-:W-:Y:S02]  /*1170*/  DMUL R22, R20, R14 ;  /* 0x0000000e14167228 */ /* 0x000fe40000000000 */
[----:B------:R-:W-:Y:S01]  /*1180*/  DMUL R4, R2, R12 ;  /* 0x0000000c02047228 */ /* 0x000fe20000000000 */
[----:B------:R-:W-:Y:S01]  /*1190*/  IMAD R9, R0, R29, R9 ;  /* 0x0000001d00097224 */ /* 0x000fe200078e0209 */
[----:B------:R-:W-:Y:S02]  /*11a0*/  DMUL R20, R12, R10 ;  /* 0x0000000a0c147228 */ /* 0x000fe40000000000 */
[----:B------:R-:W-:Y:S01]  /*11b0*/  DMUL R14, R2, R18 ;  /* 0x00000012020e7228 */ /* 0x000fe20000000000 */
[----:B-1----:R-:W-:Y:S01]  /*11c0*/  IMAD.WIDE R6, R9, 0x8, R6 ;  /* 0x0000000809067825 */ /* 0x002fe200078e0206 */
[----:B------:R-:W-:-:S02]  /*11d0*/  DMUL R26, R18, R10 ;  /* 0x0000000a121a7228 */ /* 0x000fc40000000000 */
[C---:B------:R-:W-:Y:S02]  /*11e0*/  DMUL R12, R2.reuse, R16 ;  /* 0x00000010020c7228 */ /* 0x040fe40000000000 */
[----:B------:R-:W-:Y:S01]  /*11f0*/  DMUL R24, R2, R22 ;  /* 0x0000001602187228 */ /* 0x000fe20000000000 */
[--C-:B------:R-:W-:Y:S01]  /*1200*/  IMAD.WIDE R18, R29, 0x8, R6.reuse ;  /* 0x000000081d127825 */ /* 0x100fe200078e0206 */
[----:B------:R-:W-:Y:S01]  /*1210*/  DMUL R16, R16, R10 ;  /* 0x0000000a10107228 */ /* 0x000fe20000000000 */
[----:B------:R-:W-:Y:S01]  /*1220*/  REDG.E.ADD.F64.RN.STRONG.GPU desc[UR36][R6.64], R4 ;  /* 0x00000004060079a6 */ /* 0x000fe2000c12ff24 */
[----:B------:R-:W-:Y:S01]  /*1230*/  DMUL R10, R10, R22 ;  /* 0x000000160a0a7228 */ /* 0x000fe20000000000 */
[C---:B------:R-:W-:Y:S02]  /*1240*/  IMAD.WIDE R2, R8.reuse, 0x8, R6 ;  /* 0x0000000808027825 */ /* 0x040fe400078e0206 */
[----:B------:R-:W-:Y:S02]  /*1250*/  REDG.E.ADD.F64.RN.STRONG.GPU desc[UR36][R6.64+0x8], R12 ;  /* 0x0000080c060079a6 */ /* 0x000fe4000c12ff24 */
[----:B------:R-:W-:-:S02]  /*1260*/  IMAD.WIDE R8, R8, 0x8, R18 ;  /* 0x0000000808087825 */ /* 0x000fc400078e0212 */
[----:B------:R-:W-:Y:S04]  /*1270*/  REDG.E.ADD.F64.RN.STRONG.GPU desc[UR36][R2.64], R14 ;  /* 0x0000000e020079a6 */ /* 0x000fe8000c12ff24 */
[----:B------:R-:W-:Y:S04]  /*1280*/  REDG.E.ADD.F64.RN.STRONG.GPU desc[UR36][R18.64], R20 ;  /* 0x00000014120079a6 */ /* 0x000fe8000c12ff24 */
[----:B------:R-:W-:Y:S04]  /*1290*/  REDG.E.ADD.F64.RN.STRONG.GPU desc[UR36][R2.64+0x8], R24 ;  /* 0x00000818020079a6 */ /* 0x000fe8000c12ff24 */
[----:B------:R-:W-:Y:S04]  /*12a0*/  REDG.E.ADD.F64.RN.STRONG.GPU desc[UR36][R18.64+0x8], R16 ;  /* 0x00000810120079a6 */ /* 0x000fe8000c12ff24 */
[----:B------:R-:W-:Y:S04]  /*12b0*/  REDG.E.ADD.F64.RN.STRONG.GPU desc[UR36][R8.64], R26 ;  /* 0x0000001a080079a6 */ /* 0x000fe8000c12ff24 */
[----:B------:R-:W-:Y:S01]  /*12c0*/  REDG.E.ADD.F64.RN.STRONG.GPU desc[UR36][R8.64+0x8], R10 ;  /* 0x0000080a080079a6 */ /* 0x000fe2000c12ff24 */
[----:B------:R-:W-:Y:S05]  /*12d0*/  EXIT ;  /* 0x000000000000794d */ /* 0x000fea0003800000 */
        .weak           $__internal_0_$__cuda_sm20_dblrcp_rn_slowpath_v3
        .type           $__internal_0_$__cuda_sm20_dblrcp_rn_slowpath_v3,@function
        .size           $__internal_0_$__cuda_sm20_dblrcp_rn_slowpath_v3,($__internal_1_$__cuda_sm20_div_rn_f64_full - $__internal_0_$__cuda_sm20_dblrcp_rn_slowpath_v3)
$__internal_0_$__cuda_sm20_dblrcp_rn_slowpath_v3:
[----:B------:R-:W-:-:S14]  /*12e0*/  DSETP.GTU.AND P0, PT, |R6|, +INF , PT ;  /* 0x7ff000000600742a */ /* 0x000fdc0003f0c200 */
[----:B------:R-:W-:Y:S05]  /*12f0*/  @P0 BRA `(.L_x_15) ;  /* 0x00000000007c0947 */ /* 0x000fea0003800000 */
[----:B------:R-:W-:-:S05]  /*1300*/  LOP3.LUT R13, R7, 0x7fffffff, RZ, 0xc0, !PT ;  /* 0x7fffffff070d7812 */ /* 0x000fca00078ec0ff */
[----:B------:R-:W-:-:S05]  /*1310*/  VIADD R10, R13, 0xffffffff ;  /* 0xffffffff0d0a7836 */ /* 0x000fca0000000000 */
[----:B------:R-:W-:-:S13]  /*1320*/  ISETP.GE.U32.AND P0, PT, R10, 0x7fefffff, PT ;  /* 0x7fefffff0a00780c */ /* 0x000fda0003f06070 */
[----:B------:R-:W-:Y:S01]  /*1330*/  @P0 LOP3.LUT R11, R7, 0x7ff00000, RZ, 0x3c, !PT ;  /* 0x7ff00000070b0812 */ /* 0x000fe200078e3cff */
[----:B------:R-:W-:Y:S01]  /*1340*/  @P0 IMAD.MOV.U32 R10, RZ, RZ, RZ ;  /* 0x000000ffff0a0224 */ /* 0x000fe200078e00ff */
[----:B------:R-:W-:Y:S06]  /*1350*/  @P0 BRA `(.L_x_16) ;  /* 0x00000000006c0947 */ /* 0x000fec0003800000 */
[----:B------:R-:W-:-:S13]  /*1360*/  ISETP.GE.U32.AND P0, PT, R13, 0x1000001, PT ;  /* 0x010000010d00780c */ /* 0x000fda0003f06070 */
[----:B------:R-:W-:Y:S05]  /*1370*/  @!P0 BRA `(.L_x_17) ;  /* 0x0000000000348947 */ /* 0x000fea0003800000 */
[----:B------:R-:W-:Y:S02]  /*1380*/  VIADD R11, R7, 0xc0200000 ;  /* 0xc0200000070b7836 */ /* 0x000fe40000000000 */
[----:B------:R-:W-:Y:S02]  /*1390*/  IMAD.MOV.U32 R10, RZ, RZ, R6 ;  /* 0x000000ffff0a7224 */ /* 0x000fe400078e0006 */
[----:B------:R-:W0:Y:S04]  /*13a0*/  MUFU.RCP64H R13, R11 ;  /* 0x0000000b000d7308 */ /* 0x000e280000001800 */
[----:B0-----:R-:W-:-:S08]  /*13b0*/  DFMA R14, -R10, R12, 1 ;  /* 0x3ff000000a0e742b */ /* 0x001fd0000000010c */
[----:B------:R-:W-:-:S08]  /*13c0*/  DFMA R14, R14, R14, R14 ;  /* 0x0000000e0e0e722b */ /* 0x000fd0000000000e */
[----:B------:R-:W-:-:S08]  /*13d0*/  DFMA R14, R12, R14, R12 ;  /* 0x0000000e0c0e722b */ /* 0x000fd0000000000c */
[----:B------:R-:W-:-:S08]  /*13e0*/  DFMA R12, -R10, R14, 1 ;  /* 0x3ff000000a0c742b */ /* 0x000fd0000000010e */
[----:B------:R-:W-:-:S08]  /*13f0*/  DFMA R12, R14, R12, R14 ;  /* 0x0000000c0e0c722b */ /* 0x000fd0000000000e */
[----:B------:R-:W-:-:S08]  /*1400*/  DMUL R12, R12, 2.2250738585072013831e-308 ;  /* 0x001000000c0c7828 */ /* 0x000fd00000000000 */
[----:B------:R-:W-:-:S08]  /*1410*/  DFMA R6, -R6, R12, 1 ;  /* 0x3ff000000606742b */ /* 0x000fd0000000010c */
[----:B------:R-:W-:-:S08]  /*1420*/  DFMA R6, R6, R6, R6 ;  /* 0x000000060606722b */ /* 0x000fd00000000006 */
[----:B------:R-:W-:Y:S01]  /*1430*/  DFMA R10, R12, R6, R12 ;  /* 0x000000060c0a722b */ /* 0x000fe2000000000c */
[----:B------:R-:W-:Y:S10]  /*1440*/  BRA `(.L_x_16) ;  /* 0x0000000000307947 */ /* 0x000ff40003800000 */
.L_x_17:
[----:B------:R-:W-:Y:S01]  /*1450*/  DMUL R6, R6, 8.11296384146066816958e+31 ;  /* 0x4690000006067828 */ /* 0x000fe20000000000 */
[----:B------:R-:W-:-:S05]  /*1460*/  MOV R10, R12 ;  /* 0x0000000c000a7202 */ /* 0x000fca0000000f00 */
[----:B------:R-:W0:Y:S02]  /*1470*/  MUFU.RCP64H R11, R7 ;  /* 0x00000007000b7308 */ /* 0x000e240000001800 */
[----:B0-----:R-:W-:-:S08]  /*1480*/  DFMA R12, -R6, R10, 1 ;  /* 0x3ff00000060c742b */ /* 0x001fd0000000010a */
[----:B------:R-:W-:-:S08]  /*1490*/  DFMA R12, R12, R12, R12 ;  /* 0x0000000c0c0c722b */ /* 0x000fd0000000000c */
[----:B------:R-:W-:-:S08]  /*14a0*/  DFMA R12, R10, R12, R10 ;  /* 0x0000000c0a0c722b */ /* 0x000fd0000000000a */
[----:B------:R-:W-:-:S08]  /*14b0*/  DFMA R10, -R6, R12, 1 ;  /* 0x3ff00000060a742b */ /* 0x000fd0000000010c */
[----:B------:R-:W-:-:S08]  /*14c0*/  DFMA R10, R12, R10, R12 ;  /* 0x0000000a0c0a722b */ /* 0x000fd0000000000c */
[----:B------:R-:W-:Y:S01]  /*14d0*/  DMUL R10, R10, 8.11296384146066816958e+31 ;  /* 0x469000000a0a7828 */ /* 0x000fe20000000000 */
[----:B------:R-:W-:Y:S10]  /*14e0*/  BRA `(.L_x_16) ;  /* 0x0000000000087947 */ /* 0x000ff40003800000 */
.L_x_15:
[----:B------:R-:W-:Y:S01]  /*14f0*/  LOP3.LUT R11, R7, 0x80000, RZ, 0xfc, !PT ;  /* 0x00080000070b7812 */ /* 0x000fe200078efcff */
[----:B------:R-:W-:-:S07]  /*1500*/  IMAD.MOV.U32 R10, RZ, RZ, R6 ;  /* 0x000000ffff0a7224 */ /* 0x000fce00078e0006 */
.L_x_16:
[----:B------:R-:W-:Y:S02]  /*1510*/  IMAD.MOV.U32 R6, RZ, RZ, R0 ;  /* 0x000000ffff067224 */ /* 0x000fe400078e0000 */
[----:B------:R-:W-:Y:S02]  /*1520*/  IMAD.MOV.U32 R7, RZ, RZ, 0x0 ;  /* 0x00000000ff077424 */ /* 0x000fe400078e00ff */
[----:B------:R-:W-:Y:S02]  /*1530*/  IMAD.MOV.U32 R12, RZ, RZ, R10 ;  /* 0x000000ffff0c7224 */ /* 0x000fe400078e000a */
[----:B------:R-:W-:Y:S01]  /*1540*/  IMAD.MOV.U32 R13, RZ, RZ, R11 ;  /* 0x000000ffff0d7224 */ /* 0x000fe200078e000b */
[----:B------:R-:W-:Y:S06]  /*1550*/  RET.REL.NODEC R6 `(Get_Density_CIC_Kernel) ;  /* 0xffffffe806a87950 */ /* 0x000fec0003c3ffff */
        .weak           $__internal_1_$__cuda_sm20_div_rn_f64_full
        .type           $__internal_1_$__cuda_sm20_div_rn_f64_full,@function
        .size           $__internal_1_$__cuda_sm20_div_rn_f64_full,(.L_x_132 - $__internal_1_$__cuda_sm20_div_rn_f64_full)
$__internal_1_$__cuda_sm20_div_rn_f64_full:
[C---:B------:R-:W-:Y:S01]  /*1560*/  FSETP.GEU.AND P0, PT, |R15|.reuse, 1.469367938527859385e-39, PT ;  /* 0x001000000f00780b */ /* 0x040fe20003f0e200 */
[----:B------:R-:W-:Y:S01]  /*1570*/  IMAD.MOV.U32 R22, RZ, RZ, 0x1 ;  /* 0x00000001ff167424 */ /* 0x000fe200078e00ff */
[----:B------:R-:W-:Y:S01]  /*1580*/  LOP3.LUT R6, R15, 0x800fffff, RZ, 0xc0, !PT ;  /* 0x800fffff0f067812 */ /* 0x000fe200078ec0ff */
[----:B------:R-:W-:Y:S01]  /*1590*/  IMAD.MOV.U32 R28, RZ, RZ, 0x1ca00000 ;  /* 0x1ca00000ff1c7424 */ /* 0x000fe200078e00ff */
[C---:B------:R-:W-:Y:S01]  /*15a0*/  FSETP.GEU.AND P2, PT, |R17|.reuse, 1.469367938527859385e-39, PT ;  /* 0x001000001100780b */ /* 0x040fe20003f4e200 */
[----:B------:R-:W-:Y:S01]  /*15b0*/  BSSY.RECONVERGENT B1, `(.L_x_18) ;  /* 0x0000052000017945 */ /* 0x000fe20003800200 */
[----:B------:R-:W-:Y:S02]  /*15c0*/  LOP3.LUT R7, R6, 0x3ff00000, RZ, 0xfc, !PT ;  /* 0x3ff0000006077812 */ /* 0x000fe400078efcff */
[----:B------:R-:W-:Y:S02]  /*15d0*/  MOV R6, R14 ;  /* 0x0000000e00067202 */ /* 0x000fe40000000f00 */
[----:B------:R-:W-:-:S02]  /*15e0*/  LOP3.LUT R29, R17, 0x7ff00000, RZ, 0xc0, !PT ;  /* 0x7ff00000111d7812 */ /* 0x000fc400078ec0ff */
[----:B------:R-:W-:Y:S01]  /*15f0*/  LOP3.LUT R32, R15, 0x7ff00000, RZ, 0xc0, !PT ;  /* 0x7ff000000f207812 */ /* 0x000fe200078ec0ff */
[----:B------:R-:W-:Y:S01]  /*1600*/  @!P0 DMUL R6, R14, 8.98846567431157953865e+307 ;  /* 0x7fe000000e068828 */ /* 0x000fe20000000000 */
[----:B------:R-:W-:Y:S02]  /*1610*/  MOV R31, R29 ;  /* 0x0000001d001f7202 */ /* 0x000fe40000000f00 */
[----:B------:R-:W-:Y:S02]  /*1620*/  ISETP.GE.U32.AND P1, PT, R29, R32, PT ;  /* 0x000000201d00720c */ /* 0x000fe40003f26070 */
[----:B------:R-:W-:Y:S01]  /*1630*/  @!P2 LOP3.LUT R24, R15, 0x7ff00000, RZ, 0xc0, !PT ;  /* 0x7ff000000f18a812 */ /* 0x000fe200078ec0ff */
[----:B------:R-:W0:Y:S03]  /*1640*/  MUFU.RCP64H R23, R7 ;  /* 0x0000000700177308 */ /* 0x000e260000001800 */
[----:B------:R-:W-:-:S02]  /*1650*/  @!P2 ISETP.GE.U32.AND P3, PT, R29, R24, PT ;  /* 0x000000181d00a20c */ /* 0x000fc40003f66070 */
[----:B------:R-:W-:Y:S02]  /*1660*/  @!P0 LOP3.LUT R32, R7, 0x7ff00000, RZ, 0xc0, !PT ;  /* 0x7ff0000007208812 */ /* 0x000fe400078ec0ff */
[----:B------:R-:W-:-:S04]  /*1670*/  @!P2 SEL R25, R28, 0x63400000, !P3 ;  /* 0x634000001c19a807 */ /* 0x000fc80005800000 */
[----:B------:R-:W-:-:S04]  /*1680*/  @!P2 LOP3.LUT R26, R25, 0x80000000, R17, 0xf8, !PT ;  /* 0x80000000191aa812 */ /* 0x000fc800078ef811 */
[----:B------:R-:W-:Y:S01]  /*1690*/  @!P2 LOP3.LUT R27, R26, 0x100000, RZ, 0xfc, !PT ;  /* 0x001000001a1ba812 */ /* 0x000fe200078efcff */
[----:B------:R-:W-:Y:S01]  /*16a0*/  @!P2 IMAD.MOV.U32 R26, RZ, RZ, RZ ;  /* 0x000000ffff1aa224 */ /* 0x000fe200078e00ff */
[----:B0-----:R-:W-:-:S08]  /*16b0*/  DFMA R18, R22, -R6, 1 ;  /* 0x3ff000001612742b */ /* 0x001fd00000000806 */
[----:B------:R-:W-:-:S08]  /*16c0*/  DFMA R18, R18, R18, R18 ;  /* 0x000000121212722b */ /* 0x000fd00000000012 */
[----:B------:R-:W-:Y:S01]  /*16d0*/  DFMA R22, R22, R18, R22 ;  /* 0x000000121616722b */ /* 0x000fe20000000016 */
[----:B------:R-:W-:Y:S01]  /*16e0*/  SEL R19, R28, 0x63400000, !P1 ;  /* 0x634000001c137807 */ /* 0x000fe20004800000 */
[----:B------:R-:W-:-:S03]  /*16f0*/  IMAD.MOV.U32 R18, RZ, RZ, R16 ;  /* 0x000000ffff127224 */ /* 0x000fc600078e0010 */
[----:B------:R-:W-:-:S03]  /*1700*/  LOP3.LUT R19, R19, 0x800fffff, R17, 0xf8, !PT ;  /* 0x800fffff13137812 */ /* 0x000fc600078ef811 */
[----:B------:R-:W-:-:S03]  /*1710*/  DFMA R24, R22, -R6, 1 ;  /* 0x3ff000001618742b */ /* 0x000fc60000000806 */
[----:B------:R-:W-:-:S05]  /*1720*/  @!P2 DFMA R18, R18, 2, -R26 ;  /* 0x400000001212a82b */ /* 0x000fca000000081a */
[----:B------:R-:W-:-:S05]  /*1730*/  DFMA R24, R22, R24, R22 ;  /* 0x000000181618722b */ /* 0x000fca0000000016 */
[----:B------:R-:W-:-:S03]  /*1740*/  @!P2 LOP3.LUT R31, R19, 0x7ff00000, RZ, 0xc0, !PT ;  /* 0x7ff00000131fa812 */ /* 0x000fc600078ec0ff */
[----:B------:R-:W-:Y:S02]  /*1750*/  DMUL R22, R24, R18 ;  /* 0x0000001218167228 */ /* 0x000fe40000000000 */
[----:B------:R-:W-:-:S05]  /*1760*/  VIADD R33, R31, 0xffffffff ;  /* 0xffffffff1f217836 */ /* 0x000fca0000000000 */
[----:B------:R-:W-:Y:S01]  /*1770*/  ISETP.GT.U32.AND P0, PT, R33, 0x7feffffe, PT ;  /* 0x7feffffe2100780c */ /* 0x000fe20003f04070 */
[----:B------:R-:W-:Y:S01]  /*1780*/  VIADD R33, R32, 0xffffffff ;  /* 0xffffffff20217836 */ /* 0x000fe20000000000 */
[----:B------:R-:W-:-:S04]  /*1790*/  DFMA R26, R22, -R6, R18 ;  /* 0x80000006161a722b */ /* 0x000fc80000000012 */
[----:B------:R-:W-:-:S04]  /*17a0*/  ISETP.GT.U32.OR P0, PT, R33, 0x7feffffe, P0 ;  /* 0x7feffffe2100780c */ /* 0x000fc80000704470 */
[----:B------:R-:W-:-:S09]  /*17b0*/  DFMA R26, R24, R26, R22 ;  /* 0x0000001a181a722b */ /* 0x000fd20000000016 */
[----:B------:R-:W-:Y:S05]  /*17c0*/  @P0 BRA `(.L_x_19) ;  /* 0x00000000006c0947 */ /* 0x000fea0003800000 */
[----:B------:R-:W-:-:S04]  /*17d0*/  LOP3.LUT R22, R15, 0x7ff00000, RZ, 0xc0, !PT ;  /* 0x7ff000000f167812 */ /* 0x000fc800078ec0ff */
[CC--:B------:R-:W-:Y:S02]  /*17e0*/  VIADDMNMX R16, R29.reuse, -R22.reuse, 0xb9600000, !PT ;  /* 0xb96000001d107446 */ /* 0x0c0fe40007800916 */
[----:B------:R-:W-:Y:S02]  /*17f0*/  ISETP.GE.U32.AND P0, PT, R29, R22, PT ;  /* 0x000000161d00720c */ /* 0x000fe40003f06070 */
[----:B------:R-:W-:Y:S02]  /*1800*/  VIMNMX R16, PT, PT, R16, 0x46a00000, PT ;  /* 0x46a0000010107848 */ /* 0x000fe40003fe0100 */
[----:B------:R-:W-:-:S05]  /*1810*/  SEL R17, R28, 0x63400000, !P0 ;  /* 0x634000001c117807 */ /* 0x000fca0004000000 */
[----:B------:R-:W-:Y:S01]  /*1820*/  IMAD.IADD R24, R16, 0x1, -R17 ;  /* 0x0000000110187824 */ /* 0x000fe200078e0a11 */
[----:B------:R-:W-:-:S03]  /*1830*/  MOV R16, RZ ;  /* 0x000000ff00107202 */ /* 0x000fc60000000f00 */
[----:B------:R-:W-:-:S06]  /*1840*/  VIADD R17, R24, 0x7fe00000 ;  /* 0x7fe0000018117836 */ /* 0x000fcc0000000000 */
[----:B------:R-:W-:-:S10]  /*1850*/  DMUL R22, R26, R16 ;  /* 0x000000101a167228 */ /* 0x000fd40000000000 */
[----:B------:R-:W-:-:S13]  /*1860*/  FSETP.GTU.AND P0, PT, |R23|, 1.469367938527859385e-39, PT ;  /* 0x001000001700780b */ /* 0x000fda0003f0c200 */
[----:B------:R-:W-:Y:S05]  /*1870*/  @P0 BRA `(.L_x_20) ;  /* 0x0000000000940947 */ /* 0x000fea0003800000 */
[----:B------:R-:W-:Y:S01]  /*1880*/  DFMA R6, R26, -R6, R18 ;  /* 0x800000061a06722b */ /* 0x000fe20000000012 */
[----:B------:R-:W-:-:S09]  /*1890*/  IMAD.MOV.U32 R16, RZ, RZ, RZ ;  /* 0x000000ffff107224 */ /* 0x000fd200078e00ff */
[C---:B------:R-:W-:Y:S02]  /*18a0*/  FSETP.NEU.AND P0, PT, R7.reuse, RZ, PT ;  /* 0x000000ff0700720b */ /* 0x040fe40003f0d000 */
[----:B------:R-:W-:-:S04]  /*18b0*/  LOP3.LUT R15, R7, 0x80000000, R15, 0x48, !PT ;  /* 0x80000000070f7812 */ /* 0x000fc800078e480f */
[----:B------:R-:W-:-:S07]  /*18c0*/  LOP3.LUT R17, R15, R17, RZ, 0xfc, !PT ;  /* 0x000000110f117212 */ /* 0x000fce00078efcff */
[----:B------:R-:W-:Y:S05]  /*18d0*/  @!P0 BRA `(.L_x_20) ;  /* 0x00000000007c8947 */ /* 0x000fea0003800000 */
[----:B------:R-:W-:Y:S01]  /*18e0*/  IMAD.MOV R7, RZ, RZ, -R24 ;  /* 0x000000ffff077224 */ /* 0x000fe200078e0a18 */
[----:B------:R-:W-:Y:S01]  /*18f0*/  DMUL.RP R16, R26, R16 ;  /* 0x000000101a107228 */ /* 0x000fe20000008000 */
[----:B------:R-:W-:-:S06]  /*1900*/  IMAD.MOV.U32 R6, RZ, RZ, RZ ;  /* 0x000000ffff067224 */ /* 0x000fcc00078e00ff */
[----:B------:R-:W-:-:S03]  /*1910*/  DFMA R6, R22, -R6, R26 ;  /* 0x800000061606722b */ /* 0x000fc6000000001a */
[----:B------:R-:W-:-:S03]  /*1920*/  LOP3.LUT R15, R17, R15, RZ, 0x3c, !PT ;  /* 0x0000000f110f7212 */ /* 0x000fc600078e3cff */
[----:B------:R-:W-:-:S04]  /*1930*/  IADD3 R6, PT, PT, -R24, -0x43300000, RZ ;  /* 0xbcd0000018067810 */ /* 0x000fc80007ffe1ff */
[----:B------:R-:W-:-:S04]  /*1940*/  FSETP.NEU.AND P0, PT, |R7|, R6, PT ;  /* 0x000000060700720b */ /* 0x000fc80003f0d200 */
[----:B------:R-:W-:Y:S02]  /*1950*/  FSEL R22, R16, R22, !P0 ;  /* 0x0000001610167208 */ /* 0x000fe40004000000 */
[----:B------:R-:W-:Y:S01]  /*1960*/  FSEL R23, R15, R23, !P0 ;  /* 0x000000170f177208 */ /* 0x000fe20004000000 */
[----:B------:R-:W-:Y:S06]  /*1970*/  BRA `(.L_x_20) ;  /* 0x0000000000547947 */ /* 0x000fec0003800000 */
.L_x_19:
[----:B------:R-:W-:-:S14]  /*1980*/  DSETP.NAN.AND P0, PT, R16, R16, PT ;  /* 0x000000101000722a */ /* 0x000fdc0003f08000 */
[----:B------:R-:W-:Y:S05]  /*1990*/  @P0 BRA `(.L_x_21) ;  /* 0x0000000000440947 */ /* 0x000fea0003800000 */
[----:B------:R-:W-:-:S14]  /*19a0*/  DSETP.NAN.AND P0, PT, R14, R14, PT ;  /* 0x0000000e0e00722a */ /* 0x000fdc0003f08000 */
[----:B------:R-:W-:Y:S05]  /*19b0*/  @P0 BRA `(.L_x_22) ;  /* 0x0000000000300947 */ /* 0x000fea0003800000 */
[----:B------:R-:W-:Y:S01]  /*19c0*/  ISETP.NE.AND P0, PT, R31, R32, PT ;  /* 0x000000201f00720c */ /* 0x000fe20003f05270 */
[----:B------:R-:W-:Y:S01]  /*19d0*/  IMAD.MOV.U32 R22, RZ, RZ, 0x0 ;  /* 0x00000000ff167424 */ /* 0x000fe200078e00ff */
[----:B------:R-:W-:-:S11]  /*19e0*/  MOV R23, 0xfff80000 ;  /* 0xfff8000000177802 */ /* 0x000fd60000000f00 */
[----:B------:R-:W-:Y:S05]  /*19f0*/  @!P0 BRA `(.L_x_20) ;  /* 0x0000000000348947 */ /* 0x000fea0003800000 */
[----:B------:R-:W-:Y:S02]  /*1a00*/  ISETP.NE.AND P0, PT, R31, 0x7ff00000, PT ;  /* 0x7ff000001f00780c */ /* 0x000fe40003f05270 */
[----:B------:R-:W-:Y:S02]  /*1a10*/  LOP3.LUT R23, R17, 0x80000000, R15, 0x48, !PT ;  /* 0x8000000011177812 */ /* 0x000fe400078e480f */
[----:B------:R-:W-:-:S13]  /*1a20*/  ISETP.EQ.OR P0, PT, R32, RZ, !P0 ;  /* 0x000000ff2000720c */ /* 0x000fda0004702670 */
[----:B------:R-:W-:Y:S01]  /*1a30*/  @P0 LOP3.LUT R6, R23, 0x7ff00000, RZ, 0xfc, !PT ;  /* 0x7ff0000017060812 */ /* 0x000fe200078efcff */
[----:B------:R-:W-:Y:S02]  /*1a40*/  @!P0 IMAD.MOV.U32 R22, RZ, RZ, RZ ;  /* 0x000000ffff168224 */ /* 0x000fe400078e00ff */
[----:B------:R-:W-:Y:S02]  /*1a50*/  @P0 IMAD.MOV.U32 R22, RZ, RZ, RZ ;  /* 0x000000ffff160224 */ /* 0x000fe400078e00ff */
[----:B------:R-:W-:Y:S01]  /*1a60*/  @P0 IMAD.MOV.U32 R23, RZ, RZ, R6 ;  /* 0x000000ffff170224 */ /* 0x000fe200078e0006 */
[----:B------:R-:W-:Y:S06]  /*1a70*/  BRA `(.L_x_20) ;  /* 0x0000000000147947 */ /* 0x000fec0003800000 */
.L_x_22:
[----:B------:R-:W-:Y:S01]  /*1a80*/  LOP3.LUT R23, R15, 0x80000, RZ, 0xfc, !PT ;  /* 0x000800000f177812 */ /* 0x000fe200078efcff */
[----:B------:R-:W-:Y:S01]  /*1a90*/  IMAD.MOV.U32 R22, RZ, RZ, R14 ;  /* 0x000000ffff167224 */ /* 0x000fe200078e000e */
[----:B------:R-:W-:Y:S06]  /*1aa0*/  BRA `(.L_x_20) ;  /* 0x0000000000087947 */ /* 0x000fec0003800000 */
.L_x_21:
[----:B------:R-:W-:Y:S02]  /*1ab0*/  LOP3.LUT R23, R17, 0x80000, RZ, 0xfc, !PT ;  /* 0x0008000011177812 */ /* 0x000fe400078efcff */
[----:B------:R-:W-:-:S07]  /*1ac0*/  MOV R22, R16 ;  /* 0x0000001000167202 */ /* 0x000fce0000000f00 */
.L_x_20:
[----:B------:R-:W-:Y:S05]  /*1ad0*/  BSYNC.RECONVERGENT B1 ;  /* 0x0000000000017941 */ /* 0x000fea0003800200 */
.L_x_18:
[----:B------:R-:W-:Y:S02]  /*1ae0*/  IMAD.MOV.U32 R31, RZ, RZ, 0x0 ;  /* 0x00000000ff1f7424 */ /* 0x000fe400078e00ff */
[----:B------:R-:W-:Y:S02]  /*1af0*/  IMAD.MOV.U32 R6, RZ, RZ, R22 ;  /* 0x000000ffff067224 */ /* 0x000fe400078e0016 */
[----:B------:R-:W-:Y:S01]  /*1b00*/  IMAD.MOV.U32 R7, RZ, RZ, R23 ;  /* 0x000000ffff077224 */ /* 0x000fe200078e0017 */
[----:B------:R-:W-:Y:S06]  /*1b10*/  RET.REL.NODEC R30 `(Get_Density_CIC_Kernel) ;  /* 0xffffffe41e387950 */ /* 0x000fec0003c3ffff */
.L_x_23:
[----:B------:R-:W-:-:S00]  /*1b20*/  BRA `(.L_x_23) ;  /* 0xfffffffc00fc7947 */ /* 0x000fc0000383ffff */
[----:B------:R-:W-:-:S00]  /*1b30*/  NOP ;  /* 0x0000000000007918 */ /* 0x000fc00000000000 */
        /* <DEDUP_REMOVED lines=12> */
.L_x_132:


//--------------------- .text.Get_Density_TSC_Kernel --------------------------
	.section	.text.Get_Density_TSC_Kernel,"ax",@progbits
	.align	128
        .global         Get_Density_TSC_Kernel
        .type           Get_Density_TSC_Kernel,@function
        .size           Get_Density_TSC_Kernel,(.L_x_135 - Get_Density_TSC_Kernel)
        .other          Get_Density_TSC_Kernel,@"STO_CUDA_ENTRY STV_DEFAULT"
Get_Density_TSC_Kernel:
.text.Get_Density_TSC_Kernel:
        /* <DEDUP_REMOVED lines=14> */
[----:B------:R-:W1:Y:S01]  /*00e0*/  LDCU.64 UR36, c[0x0][0x358] ;  /* 0x00006b00ff2477ac */ /* 0x000e620008000a00 */
[----:B------:R-:W2:Y:S06]  /*00f0*/  LDCU UR6, c[0x0][0x3e4] ;  /* 0x00007c80ff0677ac */ /* 0x000eac0008000800 */
[----:B------:R-:W3:Y:S08]  /*0100*/  LDC.64 R38, c[0x0][0x3a0] ;  /* 0x0000e800ff267b82 */ /* 0x000ef00000000a00 */
[----:B------:R-:W4:Y:S08]  /*0110*/  LDC.64 R36, c[0x0][0x3a8] ;  /* 0x0000ea00ff247b82 */ /* 0x000f300000000a00 */
[----:B------:R-:W2:Y:S01]  /*0120*/  LDC.64 R10, c[0x0][0x3e0] ;  /* 0x0000f800ff0a7b82 */ /* 0x000ea20000000a00 */
[C---:B0-----:R-:W-:Y:S01]  /*0130*/  IMAD.WIDE R40, R3.reuse, 0x8, R40 ;  /* 0x0000000803287825 */ /* 0x041fe200078e0228 */
[----:B------:R-:W0:Y:S05]  /*0140*/  LDCU.64 UR4, c[0x0][0x3b0] ;  /* 0x00007600ff0477ac */ /* 0x000e2a0008000a00 */
[----:B-1----:R-:W0:Y:S01]  /*0150*/  LDG.E.64 R40, desc[UR36][R40.64] ;  /* 0x0000002428287981 */ /* 0x002e22000c1e1b00 */
[----:B---3--:R-:W-:-:S06]  /*0160*/  IMAD.WIDE R38, R3, 0x8, R38 ;  /* 0x0000000803267825 */ /* 0x008fcc00078e0226 */
[----:B------:R-:W5:Y:S01]  /*0170*/  LDG.E.64 R38, desc[UR36][R38.64] ;  /* 0x0000002426267981 */ /* 0x000f62000c1e1b00 */
[----:B----4-:R-:W-:-:S06]  /*0180*/  IMAD.WIDE R36, R3, 0x8, R36 ;  /* 0x0000000803247825 */ /* 0x010fcc00078e0224 */
[----:B------:R-:W5:Y:S01]  /*0190*/  LDG.E.64 R36, desc[UR36][R36.64] ;  /* 0x0000002424247981 */ /* 0x000f62000c1e1b00 */
[----:B--2---:R-:W1:Y:S01]  /*01a0*/  MUFU.RCP64H R5, UR6 ;  /* 0x0000000600057d08 */ /* 0x004e620008001800 */
[----:B------:R-:W-:-:S06]  /*01b0*/  IMAD.MOV.U32 R4, RZ, RZ, 0x1 ;  /* 0x00000001ff047424 */ /* 0x000fcc00078e00ff */
[----:B-1----:R-:W-:-:S08]  /*01c0*/  DFMA R6, R4, -R10, 1 ;  /* 0x3ff000000406742b */ /* 0x002fd0000000080a */
[----:B------:R-:W-:-:S08]  /*01d0*/  DFMA R6, R6, R6, R6 ;  /* 0x000000060606722b */ /* 0x000fd00000000006 */
[----:B------:R-:W-:-:S08]  /*01e0*/  DFMA R6, R4, R6, R4 ;  /* 0x000000060406722b */ /* 0x000fd00000000004 */
[----:B------:R-:W-:-:S08]  /*01f0*/  DFMA R4, R6, -R10, 1 ;  /* 0x3ff000000604742b */ /* 0x000fd0000000080a */
[----:B------:R-:W-:Y:S01]  /*0200*/  DFMA R4, R6, R4, R6 ;  /* 0x000000040604722b */ /* 0x000fe20000000006 */
[----:B------:R-:W-:Y:S01]  /*0210*/  BSSY.RECONVERGENT B1, `(.L_x_24) ;  /* 0x0000011000017945 */ /* 0x000fe20003800200 */
[----:B0-----:R-:W-:-:S08]  /*0220*/  DADD R6, R40, -UR4 ;  /* 0x8000000428067e29 */ /* 0x001fd00008000000 */
[----:B------:R-:W-:-:S08]  /*0230*/  DMUL R8, R6, R4 ;  /* 0x0000000406087228 */ /* 0x000fd00000000000 */
[----:B------:R-:W-:-:S08]  /*0240*/  DFMA R10, R8, -R10, R6 ;  /* 0x8000000a080a722b */ /* 0x000fd00000000006 */
[----:B------:R-:W-:Y:S01]  /*0250*/  DFMA R4, R4, R10, R8 ;  /* 0x0000000a0404722b */ /* 0x000fe20000000008 */
[----:B------:R-:W-:-:S09]  /*0260*/  FSETP.GEU.AND P1, PT, |R7|, 6.5827683646048100446e-37, PT ;  /* 0x036000000700780b */ /* 0x000fd20003f2e200 */
[----:B------:R-:W-:-:S05]  /*0270*/  FFMA R0, RZ, UR6, R5 ;  /* 0x00000006ff007c23 */ /* 0x000fca0008000005 */
[----:B------:R-:W-:-:S13]  /*0280*/  FSETP.GT.AND P0, PT, |R0|, 1.469367938527859385e-39, PT ;  /* 0x001000000000780b */ /* 0x000fda0003f04200 */
[----:B------:R-:W-:Y:S05]  /*0290*/  @P0 BRA P1, `(.L_x_25) ;  /* 0x0000000000200947 */ /* 0x000fea0000800000 */
[----:B------:R-:W0:Y:S01]  /*02a0*/  LDCU.64 UR4, c[0x0][0x3e0] ;  /* 0x00007c00ff0477ac */ /* 0x000e220008000a00 */
[----:B------:R-:W-:Y:S01]  /*02b0*/  IMAD.MOV.U32 R3, RZ, RZ, R7 ;  /* 0x000000ffff037224 */ /* 0x000fe200078e0007 */
[----:B------:R-:W-:Y:S01]  /*02c0*/  MOV R0, 0x300 ;  /* 0x0000030000007802 */ /* 0x000fe20000000f00 */
[----:B0-----:R-:W-:Y:S02]  /*02d0*/  IMAD.U32 R4, RZ, RZ, UR4 ;  /* 0x00000004ff047e24 */ /* 0x001fe4000f8e00ff */
[----:B------:R-:W-:-:S07]  /*02e0*/  IMAD.U32 R5, RZ, RZ, UR5 ;  /* 0x00000005ff057e24 */ /* 0x000fce000f8e00ff */
[----:B-----5:R-:W-:Y:S05]  /*02f0*/  CALL.REL.NOINC `($__internal_3_$__cuda_sm20_div_rn_f64_full) ;  /* 0x0000004800147944 */ /* 0x020fea0003c00000 */
[----:B------:R-:W-:Y:S01]  /*0300*/  IMAD.MOV.U32 R4, RZ, RZ, R46 ;  /* 0x000000ffff047224 */ /* 0x000fe200078e002e */
[----:B------:R-:W-:-:S07]  /*0310*/  MOV R5, R47 ;  /* 0x0000002f00057202 */ /* 0x000fce0000000f00 */
.L_x_25:
[----:B------:R-:W-:Y:S05]  /*0320*/  BSYNC.RECONVERGENT B1 ;  /* 0x0000000000017941 */ /* 0x000fea0003800200 */
.L_x_24:
        /* <DEDUP_REMOVED lines=10> */
[----:B----45:R-:W-:-:S06]  /*03d0*/  DADD R8, R38, -UR4 ;  /* 0x8000000426087e29 */ /* 0x030fcc0008000000 */
        /* <DEDUP_REMOVED lines=15> */
[----:B------:R-:W-:Y:S05]  /*04d0*/  CALL.REL.NOINC `($__internal_3_$__cuda_sm20_div_rn_f64_full) ;  /* 0x00000044009c7944 */ /* 0x000fea0003c00000 */
[----:B------:R-:W-:Y:S01]  /*04e0*/  IMAD.MOV.U32 R6, RZ, RZ, R46 ;  /* 0x000000ffff067224 */ /* 0x000fe200078e002e */
[----:B------:R-:W-:-:S07]  /*04f0*/  MOV R7, R47 ;  /* 0x0000002f00077202 */ /* 0x000fce0000000f00 */
.L_x_27:
[----:B------:R-:W-:Y:S05]  /*0500*/  BSYNC.RECONVERGENT B1 ;  /* 0x0000000000017941 */ /* 0x000fea0003800200 */
.L_x_26:
        /* <DEDUP_REMOVED lines=29> */
.L_x_29:
[----:B------:R-:W-:Y:S05]  /*06e0*/  BSYNC.RECONVERGENT B1 ;  /* 0x0000000000017941 */ /* 0x000fea0003800200 */
.L_x_28:
[----:B------:R-:W0:Y:S01]  /*06f0*/  LDC.64 R14, c[0x0][0x3c8] ;  /* 0x0000f200ff0e7b82 */ /* 0x000e220000000a00 */
[----:B------:R1:W2:Y:S07]  /*0700*/  F2I.F64.FLOOR R43, R4 ;  /* 0x00000004002b7311 */ /* 0x0002ae0000305100 */
[----:B------:R-:W3:Y:S08]  /*0710*/  LDC.64 R16, c[0x0][0x3d0] ;  /* 0x0000f400ff107b82 */ /* 0x000ef00000000a00 */
[----:B------:R-:W4:Y:S08]  /*0720*/  LDC.64 R18, c[0x0][0x3d8] ;  /* 0x0000f600ff127b82 */ /* 0x000f300000000a00 */
[----:B------:R-:W5:Y:S01]  /*0730*/  LDC.64 R6, c[0x0][0x3b0] ;  /* 0x0000ec00ff067b82 */ /* 0x000f620000000a00 */
[----:B0-----:R-:W-:-:S07]  /*0740*/  DSETP.GE.AND P1, PT, R40, R14, PT ;  /* 0x0000000e2800722a */ /* 0x001fce0003f26000 */
[----:B------:R-:W0:Y:S01]  /*0750*/  LDC.64 R10, c[0x0][0x3b8] ;  /* 0x0000ee00ff0a7b82 */ /* 0x000e220000000a00 */
[----:B---3--:R-:W-:-:S07]  /*0760*/  DSETP.GE.AND P2, PT, R38, R16, PT ;  /* 0x000000102600722a */ /* 0x008fce0003f46000 */
[----:B------:R-:W3:Y:S01]  /*0770*/  LDC.64 R8, c[0x0][0x3c0] ;  /* 0x0000f000ff087b82 */ /* 0x000ee20000000a00 */
[----:B----4-:R-:W-:Y:S02]  /*0780*/  DSETP.GE.AND P0, PT, R36, R18, PT ;  /* 0x000000122400722a */ /* 0x010fe40003f06000 */
[----:B-----5:R-:W-:Y:S02]  /*0790*/  DSETP.LT.OR P1, PT, R40, R6, P1 ;  /* 0x000000062800722a */ /* 0x020fe40000f21400 */
[----:B0-----:R-:W-:Y:S02]  /*07a0*/  DSETP.LT.OR P2, PT, R38, R10, P2 ;  /* 0x0000000a2600722a */ /* 0x001fe40001741400 */
[----:B---3--:R-:W-:-:S06]  /*07b0*/  DSETP.LT.OR P0, PT, R36, R8, P0 ;  /* 0x000000082400722a */ /* 0x008fcc0000701400 */
[----:B------:R-:W-:-:S13]  /*07c0*/  PLOP3.LUT P0, PT, P1, P0, P2, 0xfe, 0x0 ;  /* 0x000000000000781c */ /* 0x000fda0000f01f26 */
[----:B-12---:R-:W-:Y:S05]  /*07d0*/  @!P0 BRA `(.L_x_30) ;  /* 0x00000000004c8947 */ /* 0x006fea0003800000 */
[----:B------:R-:W-:Y:S01]  /*07e0*/  MOV R0, 0x0 ;  /* 0x0000000000007802 */ /* 0x000fe20000000f00 */
[----:B------:R-:W-:Y:S01]  /*07f0*/  STL.64 [R1], R40 ;  /* 0x0000002801007387 */ /* 0x000fe20000100a00 */
[----:B------:R-:W0:Y:S02]  /*0800*/  LDCU.64 UR4, c[0x4][0x20] ;  /* 0x01000400ff0477ac */ /* 0x000e240008000a00 */
[----:B------:R1:W2:Y:S01]  /*0810*/  LDC.64 R12, c[0x4][R0] ;  /* 0x01000000000c7b82 */ /* 0x0002a20000000a00 */
[----:B------:R-:W-:Y:S04]  /*0820*/  STL.64 [R1+0x8], R38 ;  /* 0x0000082601007387 */ /* 0x000fe80000100a00 */
[----:B------:R-:W-:Y:S04]  /*0830*/  STL.64 [R1+0x10], R36 ;  /* 0x0000102401007387 */ /* 0x000fe80000100a00 */
[----:B------:R-:W-:Y:S04]  /*0840*/  STL.64 [R1+0x20], R14 ;  /* 0x0000200e01007387 */ /* 0x000fe80000100a00 */
[----:B------:R-:W-:Y:S01]  /*0850*/  STL.64 [R1+0x28], R10 ;  /* 0x0000280a01007387 */ /* 0x000fe20000100a00 */
[----:B0-----:R-:W-:-:S03]  /*0860*/  IMAD.U32 R4, RZ, RZ, UR4 ;  /* 0x00000004ff047e24 */ /* 0x001fc6000f8e00ff */
[----:B------:R-:W-:Y:S01]  /*0870*/  STL.64 [R1+0x30], R16 ;  /* 0x0000301001007387 */ /* 0x000fe20000100a00 */
[----:B------:R-:W-:-:S03]  /*0880*/  IMAD.U32 R5, RZ, RZ, UR5 ;  /* 0x00000005ff057e24 */ /* 0x000fc6000f8e00ff */
[----:B------:R-:W-:Y:S04]  /*0890*/  STL.64 [R1+0x38], R8 ;  /* 0x0000380801007387 */ /* 0x000fe80000100a00 */
[----:B------:R-:W-:Y:S04]  /*08a0*/  STL.64 [R1+0x40], R18 ;  /* 0x0000401201007387 */ /* 0x000fe80000100a00 */
[----:B------:R0:W-:Y:S02]  /*08b0*/  STL.64 [R1+0x18], R6 ;  /* 0x0000180601007387 */ /* 0x0001e40000100a00 */
[----:B0-----:R-:W-:-:S02]  /*08c0*/  IMAD.MOV.U32 R6, RZ, RZ, R42 ;  /* 0x000000ffff067224 */ /* 0x001fc400078e002a */
[----:B-1----:R-:W-:-:S07]  /*08d0*/  IMAD.MOV.U32 R7, RZ, RZ, R2 ;  /* 0x000000ffff077224 */ /* 0x002fce00078e0002 */
[----:B------:R-:W-:-:S07]  /*08e0*/  LEPC R20, `(.L_x_31) ;  /* 0x000000001014794e */ /* 0x000fce0000000000 */
[----:B--2---:R-:W-:Y:S05]  /*08f0*/  CALL.ABS.NOINC R12 ;  /* 0x000000000c007343 */ /* 0x004fea0003c00000 */
.L_x_31:
[----:B------:R-:W-:Y:S05]  /*0900*/  EXIT ;  /* 0x000000000000794d */ /* 0x000fea0003800000 */
.L_x_30:
[----:B------:R-:W0:Y:S01]  /*0910*/  LDCU UR4, c[0x0][0x3e4] ;  /* 0x00007c80ff0477ac */ /* 0x000e220008000800 */
[----:B------:R-:W1:Y:S01]  /*0920*/  LDC.64 R14, c[0x0][0x3e0] ;  /* 0x0000f800ff0e7b82 */ /* 0x000e620000000a00 */
[----:B------:R-:W-:Y:S01]  /*0930*/  IMAD.MOV.U32 R12, RZ, RZ, 0x1 ;  /* 0x00000001ff0c7424 */ /* 0x000fe200078e00ff */
[----:B------:R-:W1:Y:S01]  /*0940*/  I2F.F64 R4, R45 ;  /* 0x0000002d00047312 */ /* 0x000e620000201c00 */
[----:B------:R-:W-:Y:S05]  /*0950*/  BSSY.RECONVERGENT B1, `(.L_x_32) ;  /* 0x0000021000017945 */ /* 0x000fea0003800200 */
[----:B------:R-:W2:Y:S08]  /*0960*/  LDC.64 R18, c[0x0][0x3e8] ;  /* 0x0000fa00ff127b82 */ /* 0x000eb00000000a00 */
[----:B------:R-:W3:Y:S01]  /*0970*/  LDC.64 R22, c[0x0][0x3f0] ;  /* 0x0000fc00ff167b82 */ /* 0x000ee20000000a00 */
[----:B0-----:R-:W0:Y:S01]  /*0980*/  MUFU.RCP64H R13, UR4 ;  /* 0x00000004000d7d08 */ /* 0x001e220008001800 */
[----:B-1----:R-:W-:-:S02]  /*0990*/  DFMA R4, R4, R14, R6 ;  /* 0x0000000e0404722b */ /* 0x002fc40000000006 */
[----:B0-----:R-:W-:-:S08]  /*09a0*/  DFMA R16, R12, -R14, 1 ;  /* 0x3ff000000c10742b */ /* 0x001fd0000000080e */
[----:B------:R-:W-:-:S08]  /*09b0*/  DFMA R16, R16, R16, R16 ;  /* 0x000000101010722b */ /* 0x000fd00000000010 */
[----:B------:R-:W-:Y:S02]  /*09c0*/  DFMA R12, R12, R16, R12 ;  /* 0x000000100c0c722b */ /* 0x000fe4000000000c */
[----:B------:R-:W-:-:S06]  /*09d0*/  DFMA R16, R14, 0.5, R4 ;  /* 0x3fe000000e10782b */ /* 0x000fcc0000000004 */
[----:B------:R-:W-:Y:S02]  /*09e0*/  DFMA R4, R12, -R14, 1 ;  /* 0x3ff000000c04742b */ /* 0x000fe4000000080e */
[----:B------:R-:W-:-:S06]  /*09f0*/  DADD R6, R40, -R16 ;  /* 0x0000000028067229 */ /* 0x000fcc0000000810 */
[----:B------:R-:W-:Y:S02]  /*0a00*/  DFMA R20, R12, R4, R12 ;  /* 0x000000040c14722b */ /* 0x000fe4000000000c */
[----:B------:R-:W2:Y:S02]  /*0a10*/  I2F.F64 R4, R44 ;  /* 0x0000002c00047312 */ /* 0x000ea40000201c00 */
[----:B------:R-:W-:-:S04]  /*0a20*/  FSETP.GEU.AND P1, PT, |R7|, 6.5827683646048100446e-37, PT ;  /* 0x036000000700780b */ /* 0x000fc80003f2e200 */
[----:B------:R-:W-:Y:S02]  /*0a30*/  DMUL R24, R20, R6 ;  /* 0x0000000614187228 */ /* 0x000fe40000000000 */
[----:B------:R-:W3:Y:S06]  /*0a40*/  I2F.F64 R12, R43 ;  /* 0x0000002b000c7312 */ /* 0x000eec0000201c00 */
[----:B------:R-:W-:Y:S02]  /*0a50*/  DFMA R14, R24, -R14, R6 ;  /* 0x8000000e180e722b */ /* 0x000fe40000000006 */
[----:B--2---:R-:W-:-:S06]  /*0a60*/  DFMA R4, R4, R18, R10 ;  /* 0x000000120404722b */ /* 0x004fcc000000000a */
[----:B------:R-:W-:Y:S02]  /*0a70*/  DFMA R24, R20, R14, R24 ;  /* 0x0000000e1418722b */ /* 0x000fe40000000018 */
[----:B---3--:R-:W-:Y:S02]  /*0a80*/  DFMA R12, R12, R22, R8 ;  /* 0x000000160c0c722b */ /* 0x008fe40000000008 */
[----:B------:R-:W-:-:S06]  /*0a90*/  DFMA R18, R18, 0.5, R4 ;  /* 0x3fe000001212782b */ /* 0x000fcc0000000004 */
[----:B------:R-:W-:Y:S01]  /*0aa0*/  FFMA R0, RZ, UR4, R25 ;  /* 0x00000004ff007c23 */ /* 0x000fe20008000019 */
[----:B------:R-:W-:-:S04]  /*0ab0*/  DFMA R22, R22, 0.5, R12 ;  /* 0x3fe000001616782b */ /* 0x000fc8000000000c */
[----:B------:R-:W-:-:S13]  /*0ac0*/  FSETP.GT.AND P0, PT, |R0|, 1.469367938527859385e-39, PT ;  /* 0x001000000000780b */ /* 0x000fda0003f04200 */
[----:B------:R-:W-:Y:S05]  /*0ad0*/  @P0 BRA P1, `(.L_x_33) ;  /* 0x0000000000200947 */ /* 0x000fea0000800000 */
[----:B------:R-:W0:Y:S01]  /*0ae0*/  LDCU.64 UR4, c[0x0][0x3e0] ;  /* 0x00007c00ff0477ac */ /* 0x000e220008000a00 */
[----:B------:R-:W-:Y:S01]  /*0af0*/  IMAD.MOV.U32 R3, RZ, RZ, R7 ;  /* 0x000000ffff037224 */ /* 0x000fe200078e0007 */
[----:B------:R-:W-:Y:S02]  /*0b00*/  MOV R0, 0xb40 ;  /* 0x00000b4000007802 */ /* 0x000fe40000000f00 */
[----:B0-----:R-:W-:Y:S01]  /*0b10*/  MOV R4, UR4 ;  /* 0x0000000400047c02 */ /* 0x001fe20008000f00 */
[----:B------:R-:W-:-:S07]  /*0b20*/  IMAD.U32 R5, RZ, RZ, UR5 ;  /* 0x00000005ff057e24 */ /* 0x000fce000f8e00ff */
[----:B------:R-:W-:Y:S05]  /*0b30*/  CALL.REL.NOINC `($__internal_3_$__cuda_sm20_div_rn_f64_full) ;  /* 0x0000004000047944 */ /* 0x000fea0003c00000 */
[----:B------:R-:W-:Y:S02]  /*0b40*/  IMAD.MOV.U32 R24, RZ, RZ, R46 ;  /* 0x000000ffff187224 */ /* 0x000fe400078e002e */
[----:B------:R-:W-:-:S07]  /*0b50*/  IMAD.MOV.U32 R25, RZ, RZ, R47 ;  /* 0x000000ffff197224 */ /* 0x000fce00078e002f */
.L_x_33:
[----:B------:R-:W-:Y:S05]  /*0b60*/  BSYNC.RECONVERGENT B1 ;  /* 0x0000000000017941 */ /* 0x000fea0003800200 */
.L_x_32:
[----:B------:R-:W-:Y:S01]  /*0b70*/  DSETP.GT.AND P0, PT, |R24|, 0.5, PT ;  /* 0x3fe000001800742a */ /* 0x000fe20003f04200 */
[----:B------:R-:W-:-:S13]  /*0b80*/  BSSY.RECONVERGENT B6, `(.L_x_34) ;  /* 0x000000a000067945 */ /* 0x000fda0003800200 */
[----:B------:R-:W-:Y:S05]  /*0b90*/  @!P0 BRA `(.L_x_35) ;  /* 0x0000000000208947 */ /* 0x000fea0003800000 */
[----:B------:R-:W-:Y:S01]  /*0ba0*/  MOV R0, 0x0 ;  /* 0x0000000000007802 */ /* 0x000fe20000000f00 */
[----:B------:R-:W0:Y:S01]  /*0bb0*/  LDCU.64 UR4, c[0x4][0x8] ;  /* 0x01000100ff0477ac */ /* 0x000e220008000a00 */
[----:B------:R-:W-:Y:S02]  /*0bc0*/  CS2R R6, SRZ ;  /* 0x0000000000067805 */ /* 0x000fe4000001ff00 */
[----:B------:R1:W2:Y:S01]  /*0bd0*/  LDC.64 R8, c[0x4][R0] ;  /* 0x0100000000087b82 */ /* 0x0002a20000000a00 */
[----:B0-----:R-:W-:Y:S02]  /*0be0*/  IMAD.U32 R4, RZ, RZ, UR4 ;  /* 0x00000004ff047e24 */ /* 0x001fe4000f8e00ff */
[----:B-1----:R-:W-:-:S07]  /*0bf0*/  IMAD.U32 R5, RZ, RZ, UR5 ;  /* 0x00000005ff057e24 */ /* 0x002fce000f8e00ff */
[----:B------:R-:W-:-:S07]  /*0c00*/  LEPC R20, `(.L_x_35) ;  /* 0x000000001014794e */ /* 0x000fce0000000000 */
[----:B--2---:R-:W-:Y:S05]  /*0c10*/  CALL.ABS.NOINC R8 ;  /* 0x0000000008007343 */ /* 0x004fea0003c00000 */
.L_x_35:
[----:B------:R-:W-:Y:S05]  /*0c20*/  BSYNC.RECONVERGENT B6 ;  /* 0x0000000000067941 */ /* 0x000fea0003800200 */
.L_x_34:
[----:B------:R-:W-:Y:S01]  /*0c30*/  DADD R4, -RZ, |R24| ;  /* 0x00000000ff047229 */ /* 0x000fe20000000518 */
[----:B------:R-:W-:Y:S01]  /*0c40*/  BSSY.RECONVERGENT B0, `(.L_x_36) ;  /* 0x0000004000007945 */ /* 0x000fe20003800200 */
[----:B------:R-:W-:-:S08]  /*0c50*/  MOV R0, 0xc80 ;  /* 0x00000c8000007802 */ /* 0x000fd00000000f00 */
[----:B------:R-:W-:-:S07]  /*0c60*/  IMAD.MOV.U32 R3, RZ, RZ, R5 ;  /* 0x000000ffff037224 */ /* 0x000fce00078e0005 */
[----:B------:R-:W-:Y:S05]  /*0c70*/  CALL.REL.NOINC `($Get_Density_TSC_Kernel$__internal_accurate_pow) ;  /* 0x0000004400287944 */ /* 0x000fea0003c00000 */
[----:B------:R-:W-:Y:S05]  /*0c80*/  BSYNC.RECONVERGENT B0 ;  /* 0x0000000000007941 */ /* 0x000fea0003800200 */
.L_x_36:
[C---:B------:R-:W-:Y:S01]  /*0c90*/  DADD R6, R24.reuse, 2 ;  /* 0x4000000018067429 */ /* 0x040fe20000000000 */
[----:B------:R-:W-:Y:S01]  /*0ca0*/  BSSY.RECONVERGENT B0, `(.L_x_37) ;  /* 0x000000d000007945 */ /* 0x000fe20003800200 */
[----:B------:R-:W-:Y:S01]  /*0cb0*/  DSETP.NEU.AND P0, PT, R24, RZ, PT ;  /* 0x000000ff1800722a */ /* 0x000fe20003f0d000 */
[----:B------:R-:W-:-:S07]  /*0cc0*/  MOV R5, R3 ;  /* 0x0000000300057202 */ /* 0x000fce0000000f00 */
[----:B------:R-:W-:-:S04]  /*0cd0*/  LOP3.LUT R6, R7, 0x7ff00000, RZ, 0xc0, !PT ;  /* 0x7ff0000007067812 */ /* 0x000fc800078ec0ff */
[----:B------:R-:W-:Y:S02]  /*0ce0*/  ISETP.NE.AND P1, PT, R6, 0x7ff00000, PT ;  /* 0x7ff000000600780c */ /* 0x000fe40003f25270 */
[----:B------:R-:W-:-:S11]  /*0cf0*/  @!P0 CS2R R4, SRZ ;  /* 0x0000000000048805 */ /* 0x000fd6000001ff00 */
[----:B------:R-:W-:Y:S05]  /*0d00*/  @P1 BRA `(.L_x_38) ;  /* 0x0000000000181947 */ /* 0x000fea0003800000 */
[----:B------:R-:W-:-:S14]  /*0d10*/  DSETP.NAN.AND P0, PT, R24, R24, PT ;  /* 0x000000181800722a */ /* 0x000fdc0003f08000 */
[----:B------:R-:W-:Y:S01]  /*0d20*/  @P0 DADD R4, R24, 2 ;  /* 0x4000000018040429 */ /* 0x000fe20000000000 */
[----:B------:R-:W-:Y:S10]  /*0d30*/  @P0 BRA `(.L_x_38) ;  /* 0x00000000000c0947 */ /* 0x000ff40003800000 */
[----:B------:R-:W-:-:S14]  /*0d40*/  DSETP.NEU.AND P0, PT, |R24|, +INF , PT ;  /* 0x7ff000001800742a */ /* 0x000fdc0003f0d200 */
[----:B------:R-:W-:Y:S02]  /*0d50*/  @!P0 IMAD.MOV.U32 R4, RZ, RZ, 0x0 ;  /* 0x00000000ff048424 */ /* 0x000fe400078e00ff */
[----:B------:R-:W-:-:S07]  /*0d60*/  @!P0 IMAD.MOV.U32 R5, RZ, RZ, 0x7ff00000 ;  /* 0x7ff00000ff058424 */ /* 0x000fce00078e00ff */
.L_x_38:
[----:B------:R-:W-:Y:S05]  /*0d70*/  BSYNC.RECONVERGENT B0 ;  /* 0x0000000000007941 */ /* 0x000fea0003800200 */
.L_x_37:
[----:B------:R-:W0:Y:S01]  /*0d80*/  LDCU UR4, c[0x0][0x3ec] ;  /* 0x00007d80ff0477ac */ /* 0x000e220008000800 */
[----:B------:R-:W1:Y:S01]  /*0d90*/  LDC.64 R10, c[0x0][0x3e8] ;  /* 0x0000fa00ff0a7b82 */ /* 0x000e620000000a00 */
[----:B------:R-:W-:Y:S01]  /*0da0*/  IMAD.MOV.U32 R6, RZ, RZ, 0x1 ;  /* 0x00000001ff067424 */ /* 0x000fe200078e00ff */
[----:B------:R-:W-:Y:S01]  /*0db0*/  DADD R4, -R4, 0.75 ;  /* 0x3fe8000004047429 */ /* 0x000fe20000000100 */
[----:B------:R-:W-:Y:S01]  /*0dc0*/  BSSY.RECONVERGENT B1, `(.L_x_39) ;  /* 0x000001b000017945 */ /* 0x000fe20003800200 */
[----:B------:R-:W-:-:S08]  /*0dd0*/  DSETP.NEU.AND P0, PT, R24, 1, PT ;  /* 0x3ff000001800742a */ /* 0x000fd00003f0d000 */
[----:B------:R-:W-:Y:S02]  /*0de0*/  FSEL R24, R4, RZ, P0 ;  /* 0x000000ff04187208 */ /* 0x000fe40000000000 */
[----:B------:R-:W-:Y:S01]  /*0df0*/  FSEL R25, R5, -1.625, P0 ;  /* 0xbfd0000005197808 */ /* 0x000fe20000000000 */
[----:B0-----:R-:W1:Y:S02]  /*0e00*/  MUFU.RCP64H R7, UR4 ;  /* 0x0000000400077d08 */ /* 0x001e640008001800 */
[----:B-1----:R-:W-:-:S08]  /*0e10*/  DFMA R8, R6, -R10, 1 ;  /* 0x3ff000000608742b */ /* 0x002fd0000000080a */
[----:B------:R-:W-:-:S08]  /*0e20*/  DFMA R8, R8, R8, R8 ;  /* 0x000000080808722b */ /* 0x000fd00000000008 */
[----:B------:R-:W-:Y:S02]  /*0e30*/  DFMA R6, R6, R8, R6 ;  /* 0x000000080606722b */ /* 0x000fe40000000006 */
[----:B------:R-:W-:-:S06]  /*0e40*/  DADD R8, R38, -R18 ;  /* 0x0000000026087229 */ /* 0x000fcc0000000812 */
        /* <DEDUP_REMOVED lines=13> */
[----:B0-----:R-:W-:Y:S01]  /*0f20*/  IMAD.U32 R4, RZ, RZ, UR4 ;  /* 0x00000004ff047e24 */ /* 0x001fe2000f8e00ff */
[----:B------:R-:W-:-:S07]  /*0f30*/  MOV R5, UR5 ;  /* 0x0000000500057c02 */ /* 0x000fce0008000f00 */
[----:B------:R-:W-:Y:S05]  /*0f40*/  CALL.REL.NOINC `($__internal_3_$__cuda_sm20_div_rn_f64_full) ;  /* 0x0000003c00007944 */ /* 0x000fea0003c00000 */
[----:B------:R-:W-:Y:S02]  /*0f50*/  IMAD.MOV.U32 R26, RZ, RZ, R46 ;  /* 0x000000ffff1a7224 */ /* 0x000fe400078e002e */
[----:B------:R-:W-:-:S07]  /*0f60*/  IMAD.MOV.U32 R27, RZ, RZ, R47 ;  /* 0x000000ffff1b7224 */ /* 0x000fce00078e002f */
.L_x_40:
[----:B------:R-:W-:Y:S05]  /*0f70*/  BSYNC.RECONVERGENT B1 ;  /* 0x0000000000017941 */ /* 0x000fea0003800200 */
.L_x_39:
        /* <DEDUP_REMOVED lines=11> */
.L_x_42:
[----:B------:R-:W-:Y:S05]  /*1030*/  BSYNC.RECONVERGENT B6 ;  /* 0x0000000000067941 */ /* 0x000fea0003800200 */
.L_x_41:
[----:B------:R-:W-:Y:S01]  /*1040*/  DADD R4, -RZ, |R26| ;  /* 0x00000000ff047229 */ /* 0x000fe2000000051a */
[----:B------:R-:W-:Y:S01]  /*1050*/  BSSY.RECONVERGENT B0, `(.L_x_43) ;  /* 0x0000004000007945 */ /* 0x000fe20003800200 */
[----:B------:R-:W-:-:S08]  /*1060*/  MOV R0, 0x1090 ;  /* 0x0000109000007802 */ /* 0x000fd00000000f00 */
[----:B------:R-:W-:-:S07]  /*1070*/  IMAD.MOV.U32 R3, RZ, RZ, R5 ;  /* 0x000000ffff037224 */ /* 0x000fce00078e0005 */
[----:B------:R-:W-:Y:S05]  /*1080*/  CALL.REL.NOINC `($Get_Density_TSC_Kernel$__internal_accurate_pow) ;  /* 0x0000004000247944 */ /* 0x000fea0003c00000 */
[----:B------:R-:W-:Y:S05]  /*1090*/  BSYNC.RECONVERGENT B0 ;  /* 0x0000000000007941 */ /* 0x000fea0003800200 */
.L_x_43:
[C---:B------:R-:W-:Y:S01]  /*10a0*/  DADD R6, R26.reuse, 2 ;  /* 0x400000001a067429 */ /* 0x040fe20000000000 */
[----:B------:R-:W-:Y:S01]  /*10b0*/  BSSY.RECONVERGENT B0, `(.L_x_44) ;  /* 0x000000d000007945 */ /* 0x000fe20003800200 */
[----:B------:R-:W-:Y:S01]  /*10c0*/  DSETP.NEU.AND P0, PT, R26, RZ, PT ;  /* 0x000000ff1a00722a */ /* 0x000fe20003f0d000 */
[----:B------:R-:W-:-:S07]  /*10d0*/  IMAD.MOV.U32 R5, RZ, RZ, R3 ;  /* 0x000000ffff057224 */ /* 0x000fce00078e0003 */
        /* <DEDUP_REMOVED lines=8> */
[----:B------:R-:W-:Y:S01]  /*1160*/  @!P0 MOV R4, 0x0 ;  /* 0x0000000000048802 */ /* 0x000fe20000000f00 */
[----:B------:R-:W-:-:S07]  /*1170*/  @!P0 IMAD.MOV.U32 R5, RZ, RZ, 0x7ff00000 ;  /* 0x7ff00000ff058424 */ /* 0x000fce00078e00ff */
.L_x_45:
[----:B------:R-:W-:Y:S05]  /*1180*/  BSYNC.RECONVERGENT B0 ;  /* 0x0000000000007941 */ /* 0x000fea0003800200 */
.L_x_44:
        /* <DEDUP_REMOVED lines=28> */
[----:B------:R-:W-:Y:S05]  /*1350*/  CALL.REL.NOINC `($__internal_3_$__cuda_sm20_div_rn_f64_full) ;  /* 0x0000003400fc7944 */ /* 0x000fea0003c00000 */
[----:B------:R-:W-:Y:S01]  /*1360*/  MOV R28, R46 ;  /* 0x0000002e001c7202 */ /* 0x000fe20000000f00 */
[----:B------:R-:W-:-:S07]  /*1370*/  IMAD.MOV.U32 R29, RZ, RZ, R47 ;  /* 0x000000ffff1d7224 */ /* 0x000fce00078e002f */
.L_x_47:
[----:B------:R-:W-:Y:S05]  /*1380*/  BSYNC.RECONVERGENT B1 ;  /* 0x0000000000017941 */ /* 0x000fea0003800200 */
.L_x_46:
        /* <DEDUP_REMOVED lines=11> */
.L_x_49:
[----:B------:R-:W-:Y:S05]  /*1440*/  BSYNC.RECONVERGENT B6 ;  /* 0x0000000000067941 */ /* 0x000fea0003800200 */
.L_x_48:
[----:B------:R-:W-:Y:S01]  /*1450*/  DADD R4, -RZ, |R28| ;  /* 0x00000000ff047229 */ /* 0x000fe2000000051c */
[----:B------:R-:W-:Y:S01]  /*1460*/  BSSY.RECONVERGENT B0, `(.L_x_50) ;  /* 0x0000004000007945 */ /* 0x000fe20003800200 */
[----:B------:R-:W-:-:S08]  /*1470*/  MOV R0, 0x14a0 ;  /* 0x000014a000007802 */ /* 0x000fd00000000f00 */
[----:B------:R-:W-:-:S07]  /*1480*/  IMAD.MOV.U32 R3, RZ, RZ, R5 ;  /* 0x000000ffff037224 */ /* 0x000fce00078e0005 */
[----:B------:R-:W-:Y:S05]  /*1490*/  CALL.REL.NOINC `($Get_Density_TSC_Kernel$__internal_accurate_pow) ;  /* 0x0000003c00207944 */ /* 0x000fea0003c00000 */
[----:B------:R-:W-:Y:S05]  /*14a0*/  BSYNC.RECONVERGENT B0 ;  /* 0x0000000000007941 */ /* 0x000fea0003800200 */
.L_x_50:
        /* <DEDUP_REMOVED lines=12> */
[----:B------:R-:W-:Y:S01]  /*1570*/  @!P0 IMAD.MOV.U32 R4, RZ, RZ, 0x0 ;  /* 0x00000000ff048424 */ /* 0x000fe200078e00ff */
[----:B------:R-:W-:-:S07]  /*1580*/  @!P0 MOV R5, 0x7ff00000 ;  /* 0x7ff0000000058802 */ /* 0x000fce0000000f00 */
.L_x_52:
[----:B------:R-:W-:Y:S05]  /*1590*/  BSYNC.RECONVERGENT B0 ;  /* 0x0000000000007941 */ /* 0x000fea0003800200 */
.L_x_51:
        /* <DEDUP_REMOVED lines=8> */
[----:B0-----:R-:W0:Y:S01]  /*1620*/  MUFU.RCP64H R9, UR4 ;  /* 0x0000000400097d08 */ /* 0x001e220008001800 */
[----:B-1----:R-:W-:-:S08]  /*1630*/  DADD R30, R16, -R6 ;  /* 0x00000000101e7229 */ /* 0x002fd00000000806 */
[----:B------:R-:W-:Y:S02]  /*1640*/  DADD R30, R40, -R30 ;  /* 0x00000000281e7229 */ /* 0x000fe4000000081e */
[----:B0-----:R-:W-:-:S08]  /*1650*/  DFMA R10, R8, -R6, 1 ;  /* 0x3ff00000080a742b */ /* 0x001fd00000000806 */
[----:B------:R-:W-:Y:S01]  /*1660*/  DFMA R10, R10, R10, R10 ;  /* 0x0000000a0a0a722b */ /* 0x000fe2000000000a */
[----:B------:R-:W-:-:S07]  /*1670*/  FSETP.GEU.AND P2, PT, |R31|, 6.5827683646048100446e-37, PT ;  /* 0x036000001f00780b */ /* 0x000fce0003f4e200 */
[----:B------:R-:W-:-:S08]  /*1680*/  DFMA R10, R8, R10, R8 ;  /* 0x0000000a080a722b */ /* 0x000fd00000000008 */
[----:B------:R-:W-:-:S08]  /*1690*/  DFMA R8, R10, -R6, 1 ;  /* 0x3ff000000a08742b */ /* 0x000fd00000000806 */
        /* <DEDUP_REMOVED lines=16> */
.L_x_54:
[----:B------:R-:W-:Y:S05]  /*17a0*/  BSYNC.RECONVERGENT B1 ;  /* 0x0000000000017941 */ /* 0x000fea0003800200 */
.L_x_53:
[----:B------:R-:W-:Y:S01]  /*17b0*/  DSETP.GEU.AND P0, PT, |R32|, 0.5, PT ;  /* 0x3fe000002000742a */ /* 0x000fe20003f0e200 */
[----:B------:R-:W-:-:S13]  /*17c0*/  BSSY.RECONVERGENT B6, `(.L_x_55) ;  /* 0x000000a000067945 */ /* 0x000fda0003800200 */
[----:B------:R-:W-:Y:S05]  /*17d0*/  @P0 BRA `(.L_x_56) ;  /* 0x0000000000200947 */ /* 0x000fea0003800000 */
        /* <DEDUP_REMOVED lines=8> */
.L_x_56:
[----:B------:R-:W-:Y:S05]  /*1860*/  BSYNC.RECONVERGENT B6 ;  /* 0x0000000000067941 */ /* 0x000fea0003800200 */
.L_x_55:
        /* <DEDUP_REMOVED lines=11> */
.L_x_58:
[----:B------:R-:W-:Y:S05]  /*1920*/  BSYNC.RECONVERGENT B6 ;  /* 0x0000000000067941 */ /* 0x000fea0003800200 */
.L_x_57:
[----:B------:R-:W0:Y:S01]  /*1930*/  LDCU UR4, c[0x0][0x3e4] ;  /* 0x00007c80ff0477ac */ /* 0x000e220008000800 */
[----:B------:R-:W1:Y:S01]  /*1940*/  LDC.64 R6, c[0x0][0x3e0] ;  /* 0x0000f800ff067b82 */ /* 0x000e620000000a00 */
[----:B------:R-:W-:Y:S01]  /*1950*/  IMAD.MOV.U32 R4, RZ, RZ, 0x1 ;  /* 0x00000001ff047424 */ /* 0x000fe200078e00ff */
[----:B------:R-:W-:Y:S01]  /*1960*/  BSSY.RECONVERGENT B1, `(.L_x_59) ;  /* 0x0000017000017945 */ /* 0x000fe20003800200 */
[----:B0-----:R-:W1:Y:S04]  /*1970*/  MUFU.RCP64H R5, UR4 ;  /* 0x0000000400057d08 */ /* 0x001e680008001800 */
[----:B-1----:R-:W-:-:S08]  /*1980*/  DFMA R8, R4, -R6, 1 ;  /* 0x3ff000000408742b */ /* 0x002fd00000000806 */
[----:B------:R-:W-:-:S08]  /*1990*/  DFMA R8, R8, R8, R8 ;  /* 0x000000080808722b */ /* 0x000fd00000000008 */
[----:B------:R-:W-:-:S08]  /*19a0*/  DFMA R8, R4, R8, R4 ;  /* 0x000000080408722b */ /* 0x000fd00000000004 */
[----:B------:R-:W-:-:S08]  /*19b0*/  DFMA R4, R8, -R6, 1 ;  /* 0x3ff000000804742b */ /* 0x000fd00000000806 */
[----:B------:R-:W-:-:S08]  /*19c0*/  DFMA R8, R8, R4, R8 ;  /* 0x000000040808722b */ /* 0x000fd00000000008 */
[----:B------:R-:W-:-:S08]  /*19d0*/  DMUL R4, R8, |R30| ;  /* 0x4000001e08047228 */ /* 0x000fd00000000000 */
[----:B------:R-:W-:-:S08]  /*19e0*/  DFMA R6, R4, -R6, |R30| ;  /* 0x800000060406722b */ /* 0x000fd0000000041e */
[----:B------:R-:W-:Y:S02]  /*19f0*/  DFMA R4, R8, R6, R4 ;  /* 0x000000060804722b */ /* 0x000fe40000000004 */
[----:B------:R-:W-:-:S08]  /*1a00*/  DADD R6, -RZ, |R30| ;  /* 0x00000000ff067229 */ /* 0x000fd0000000051e */
[----:B------:R-:W-:Y:S02]  /*1a10*/  FFMA R0, RZ, UR4, R5 ;  /* 0x00000004ff007c23 */ /* 0x000fe40008000005 */
[----:B------:R-:W-:-:S03]  /*1a20*/  FSETP.GEU.AND P1, PT, |R7|, 6.5827683646048100446e-37, PT ;  /* 0x036000000700780b */ /* 0x000fc60003f2e200 */
        /* <DEDUP_REMOVED lines=10> */
.L_x_60:
[----:B------:R-:W-:Y:S05]  /*1ad0*/  BSYNC.RECONVERGENT B1 ;  /* 0x0000000000017941 */ /* 0x000fea0003800200 */
.L_x_59:
[----:B------:R-:W-:Y:S01]  /*1ae0*/  DADD R30, -R4, 1.5 ;  /* 0x3ff80000041e7429 */ /* 0x000fe20000000100 */
[----:B------:R-:W-:Y:S01]  /*1af0*/  BSSY.RECONVERGENT B0, `(.L_x_61) ;  /* 0x0000005000007945 */ /* 0x000fe20003800200 */
[----:B------:R-:W-:-:S06]  /*1b00*/  MOV R0, 0x1b40 ;  /* 0x00001b4000007802 */ /* 0x000fcc0000000f00 */
[----:B------:R-:W-:-:S10]  /*1b10*/  DADD R4, -RZ, |R30| ;  /* 0x00000000ff047229 */ /* 0x000fd4000000051e */
[----:B------:R-:W-:-:S07]  /*1b20*/  IMAD.MOV.U32 R3, RZ, RZ, R5 ;  /* 0x000000ffff037224 */ /* 0x000fce00078e0005 */
[----:B------:R-:W-:Y:S05]  /*1b30*/  CALL.REL.NOINC `($Get_Density_TSC_Kernel$__internal_accurate_pow) ;  /* 0x0000003400787944 */ /* 0x000fea0003c00000 */
[----:B------:R-:W-:Y:S05]  /*1b40*/  BSYNC.RECONVERGENT B0 ;  /* 0x0000000000007941 */ /* 0x000fea0003800200 */
.L_x_61:
        /* <DEDUP_REMOVED lines=14> */
.L_x_63:
[----:B------:R-:W-:Y:S05]  /*1c30*/  BSYNC.RECONVERGENT B0 ;  /* 0x0000000000007941 */ /* 0x000fea0003800200 */
.L_x_62:
[----:B------:R-:W0:Y:S01]  /*1c40*/  LDCU UR4, c[0x0][0x3ec] ;  /* 0x00007d80ff0477ac */ /* 0x000e220008000800 */
[----:B------:R-:W1:Y:S01]  /*1c50*/  LDC.64 R6, c[0x0][0x3e8] ;  /* 0x0000fa00ff067b82 */ /* 0x000e620000000a00 */
[----:B------:R-:W-:Y:S01]  /*1c60*/  IMAD.MOV.U32 R8, RZ, RZ, 0x1 ;  /* 0x00000001ff087424 */ /* 0x000fe200078e00ff */
[----:B------:R-:W-:Y:S01]  /*1c70*/  DMUL R4, R4, 0.5 ;  /* 0x3fe0000004047828 */ /* 0x000fe20000000000 */
[----:B------:R-:W-:Y:S01]  /*1c80*/  BSSY.RECONVERGENT B1, `(.L_x_64) ;  /* 0x000001c000017945 */ /* 0x000fe20003800200 */
[----:B------:R-:W-:-:S08]  /*1c90*/  DSETP.NEU.AND P0, PT, R30, 1, PT ;  /* 0x3ff000001e00742a */ /* 0x000fd00003f0d000 */
[----:B------:R-:W-:Y:S02]  /*1ca0*/  FSEL R30, R4, RZ, P0 ;  /* 0x000000ff041e7208 */ /* 0x000fe40000000000 */
[----:B------:R-:W-:Y:S01]  /*1cb0*/  FSEL R31, R5, 1.75, P0 ;  /* 0x3fe00000051f7808 */ /* 0x000fe20000000000 */
        /* <DEDUP_REMOVED lines=24> */
.L_x_65:
[----:B------:R-:W-:Y:S05]  /*1e40*/  BSYNC.RECONVERGENT B1 ;  /* 0x0000000000017941 */ /* 0x000fea0003800200 */
.L_x_64:
        /* <DEDUP_REMOVED lines=11> */
.L_x_67:
[----:B------:R-:W-:Y:S05]  /*1f00*/  BSYNC.RECONVERGENT B6 ;  /* 0x0000000000067941 */ /* 0x000fea0003800200 */
.L_x_66:
        /* <DEDUP_REMOVED lines=11> */
.L_x_69:
[----:B------:R-:W-:Y:S05]  /*1fc0*/  BSYNC.RECONVERGENT B6 ;  /* 0x0000000000067941 */ /* 0x000fea0003800200 */
.L_x_68:
        /* <DEDUP_REMOVED lines=11> */
[--C-:B------:R-:W-:Y:S02]  /*2080*/  DFMA R4, R34, -R6, |R32|.reuse ;  /* 0x800000062204722b */ /* 0x100fe40000000420 */
[----:B------:R-:W-:-:S06]  /*2090*/  DADD R6, -RZ, |R32| ;  /* 0x00000000ff067229 */ /* 0x000fcc0000000520 */
[----:B------:R-:W-:-:S04]  /*20a0*/  DFMA R34, R8, R4, R34 ;  /* 0x000000040822722b */ /* 0x000fc80000000022 */
[----:B------:R-:W-:-:S06]  /*20b0*/  FSETP.GEU.AND P1, PT, |R7|, 6.5827683646048100446e-37, PT ;  /* 0x036000000700780b */ /* 0x000fcc0003f2e200 */
[----:B------:R-:W-:-:S05]  /*20c0*/  FFMA R0, RZ, UR4, R35 ;  /* 0x00000004ff007c23 */ /* 0x000fca0008000023 */
        /* <DEDUP_REMOVED lines=10> */
.L_x_71:
[----:B------:R-:W-:Y:S05]  /*2170*/  BSYNC.RECONVERGENT B1 ;  /* 0x0000000000017941 */ /* 0x000fea0003800200 */
.L_x_70:
[----:B------:R-:W-:Y:S01]  /*2180*/  DADD R34, -R34, 1.5 ;  /* 0x3ff8000022227429 */ /* 0x000fe20000000100 */
[----:B------:R-:W-:Y:S01]  /*2190*/  BSSY.RECONVERGENT B0, `(.L_x_72) ;  /* 0x0000005000007945 */ /* 0x000fe20003800200 */
[----:B------:R-:W-:-:S06]  /*21a0*/  MOV R0, 0x21e0 ;  /* 0x000021e000007802 */ /* 0x000fcc0000000f00 */
[----:B------:R-:W-:-:S10]  /*21b0*/  DADD R4, -RZ, |R34| ;  /* 0x00000000ff047229 */ /* 0x000fd40000000522 */
[----:B------:R-:W-:-:S07]  /*21c0*/  IMAD.MOV.U32 R3, RZ, RZ, R5 ;  /* 0x000000ffff037224 */ /* 0x000fce00078e0005 */
[----:B------:R-:W-:Y:S05]  /*21d0*/  CALL.REL.NOINC `($Get_Density_TSC_Kernel$__internal_accurate_pow) ;  /* 0x0000002c00d07944 */ /* 0x000fea0003c00000 */
[----:B------:R-:W-:Y:S05]  /*21e0*/  BSYNC.RECONVERGENT B0 ;  /* 0x0000000000007941 */ /* 0x000fea0003800200 */
.L_x_72:
        /* <DEDUP_REMOVED lines=14> */
.L_x_74:
[----:B------:R-:W-:Y:S05]  /*22d0*/  BSYNC.RECONVERGENT B0 ;  /* 0x0000000000007941 */ /* 0x000fea0003800200 */
.L_x_73:
        /* <DEDUP_REMOVED lines=30> */
.L_x_76:
[----:B------:R-:W-:Y:S05]  /*24c0*/  BSYNC.RECONVERGENT B1 ;  /* 0x0000000000017941 */ /* 0x000fea0003800200 */
.L_x_75:
[----:B------:R-:W-:Y:S01]  /*24d0*/  DSETP.GEU.AND P0, PT, |R46|, 0.5, PT ;  /* 0x3fe000002e00742a */ /* 0x000fe20003f0e200 */
[----:B------:R-:W-:-:S13]  /*24e0*/  BSSY.RECONVERGENT B6, `(.L_x_77) ;  /* 0x000000a000067945 */ /* 0x000fda0003800200 */
[----:B------:R-:W-:Y:S05]  /*24f0*/  @P0 BRA `(.L_x_78) ;  /* 0x0000000000200947 */ /* 0x000fea0003800000 */
[----:B------:R-:W-:Y:S01]  /*2500*/  MOV R0, 0x0 ;  /* 0x0000000000007802 */ /* 0x000fe20000000f00 */
[----:B------:R-:W0:Y:S01]  /*2510*/  LDCU.64 UR4, c[0x4][0x10] ;  /* 0x01000200ff0477ac */ /* 0x000e220008000a00 */
[----:B------:R-:W-:Y:S02]  /*2520*/  CS2R R6, SRZ ;  /* 0x0000000000067805 */ /* 0x000fe4000001ff00 */
[----:B------:R1:W2:Y:S01]  /*2530*/  LDC.64 R8, c[0x4][R0] ;  /* 0x0100000000087b82 */ /* 0x0002a20000000a00 */
[----:B0-----:R-:W-:Y:S01]  /*2540*/  IMAD.U32 R4, RZ, RZ, UR4 ;  /* 0x00000004ff047e24 */ /* 0x001fe2000f8e00ff */
[----:B-1----:R-:W-:-:S07]  /*2550*/  MOV R5, UR5 ;  /* 0x0000000500057c02 */ /* 0x002fce0008000f00 */
[----:B------:R-:W-:-:S07]  /*2560*/  LEPC R20, `(.L_x_78) ;  /* 0x000000001014794e */ /* 0x000fce0000000000 */
[----:B--2---:R-:W-:Y:S05]  /*2570*/  CALL.ABS.NOINC R8 ;  /* 0x0000000008007343 */ /* 0x004fea0003c00000 */
.L_x_78:
[----:B------:R-:W-:Y:S05]  /*2580*/  BSYNC.RECONVERGENT B6 ;  /* 0x0000000000067941 */ /* 0x000fea0003800200 */
.L_x_77:
        /* <DEDUP_REMOVED lines=11> */
.L_x_80:
[----:B------:R-:W-:Y:S05]  /*2640*/  BSYNC.RECONVERGENT B6 ;  /* 0x0000000000067941 */ /* 0x000fea0003800200 */
.L_x_79:
        /* <DEDUP_REMOVED lines=23> */
[----:B------:R-:W-:Y:S05]  /*27c0*/  CALL.REL.NOINC `($__internal_3_$__cuda_sm20_div_rn_f64_full) ;  /* 0x0000002000e07944 */ /* 0x000fea0003c00000 */
[----:B------:R-:W-:Y:S01]  /*27d0*/  MOV R50, R46 ;  /* 0x0000002e00327202 */ /* 0x000fe20000000f00 */
[----:B------:R-:W-:-:S07]  /*27e0*/  IMAD.MOV.U32 R51, RZ, RZ, R47 ;  /* 0x000000ffff337224 */ /* 0x000fce00078e002f */
.L_x_82:
[----:B------:R-:W-:Y:S05]  /*27f0*/  BSYNC.RECONVERGENT B1 ;  /* 0x0000000000017941 */ /* 0x000fea0003800200 */
.L_x_81:
[----:B------:R-:W-:Y:S01]  /*2800*/  DADD R50, -R50, 1.5 ;  /* 0x3ff8000032327429 */ /* 0x000fe20000000100 */
[----:B------:R-:W-:Y:S01]  /*2810*/  BSSY.RECONVERGENT B0, `(.L_x_83) ;  /* 0x0000005000007945 */ /* 0x000fe20003800200 */
[----:B------:R-:W-:-:S06]  /*2820*/  MOV R0, 0x2860 ;  /* 0x0000286000007802 */ /* 0x000fcc0000000f00 */
[----:B------:R-:W-:-:S10]  /*2830*/  DADD R4, -RZ, |R50| ;  /* 0x00000000ff047229 */ /* 0x000fd40000000532 */
[----:B------:R-:W-:-:S07]  /*2840*/  IMAD.MOV.U32 R3, RZ, RZ, R5 ;  /* 0x000000ffff037224 */ /* 0x000fce00078e0005 */
[----:B------:R-:W-:Y:S05]  /*2850*/  CALL.REL.NOINC `($Get_Density_TSC_Kernel$__internal_accurate_pow) ;  /* 0x0000002800307944 */ /* 0x000fea0003c00000 */
[----:B------:R-:W-:Y:S05]  /*2860*/  BSYNC.RECONVERGENT B0 ;  /* 0x0000000000007941 */ /* 0x000fea0003800200 */
.L_x_83:
        /* <DEDUP_REMOVED lines=14> */
.L_x_85:
[----:B------:R-:W-:Y:S05]  /*2950*/  BSYNC.RECONVERGENT B0 ;  /* 0x0000000000007941 */ /* 0x000fea0003800200 */
.L_x_84:
[----:B------:R-:W0:Y:S01]  /*2960*/  LDCU UR4, c[0x0][0x3e4] ;  /* 0x00007c80ff0477ac */ /* 0x000e220008000800 */
[----:B------:R-:W1:Y:S01]  /*2970*/  LDC.64 R6, c[0x0][0x3e0] ;  /* 0x0000f800ff067b82 */ /* 0x000e620000000a00 */
[----:B------:R-:W-:Y:S01]  /*2980*/  IMAD.MOV.U32 R8, RZ, RZ, 0x1 ;  /* 0x00000001ff087424 */ /* 0x000fe200078e00ff */
[----:B------:R-:W-:Y:S01]  /*2990*/  DMUL R4, R4, 0.5 ;  /* 0x3fe0000004047828 */ /* 0x000fe20000000000 */
[----:B------:R-:W-:Y:S01]  /*29a0*/  BSSY.RECONVERGENT B1, `(.L_x_86) ;  /* 0x000001c000017945 */ /* 0x000fe20003800200 */
[----:B------:R-:W-:Y:S01]  /*29b0*/  DSETP.NEU.AND P0, PT, R50, 1, PT ;  /* 0x3ff000003200742a */ /* 0x000fe20003f0d000 */
[----:B0-----:R-:W0:Y:S01]  /*29c0*/  MUFU.RCP64H R9, UR4 ;  /* 0x0000000400097d08 */ /* 0x001e220008001800 */
[----:B-1----:R-:W-:-:S08]  /*29d0*/  DADD R16, R16, R6 ;  /* 0x0000000010107229 */ /* 0x002fd00000000006 */
[----:B------:R-:W-:Y:S02]  /*29e0*/  DADD R40, R40, -R16 ;  /* 0x0000000028287229 */ /* 0x000fe40000000810 */
[----:B0-----:R-:W-:Y:S01]  /*29f0*/  DFMA R10, R8, -R6, 1 ;  /* 0x3ff00000080a742b */ /* 0x001fe20000000806 */
[----:B------:R-:W-:Y:S02]  /*2a00*/  FSEL R16, R4, RZ, P0 ;  /* 0x000000ff04107208 */ /* 0x000fe40000000000 */
[----:B------:R-:W-:-:S05]  /*2a10*/  FSEL R17, R5, 1.75, P0 ;  /* 0x3fe0000005117808 */ /* 0x000fca0000000000 */
        /* <DEDUP_REMOVED lines=12> */
[----:B------:R-:W-:Y:S01]  /*2ae0*/  MOV R6, R40 ;  /* 0x0000002800067202 */ /* 0x000fe20000000f00 */
[----:B------:R-:W-:Y:S01]  /*2af0*/  IMAD.MOV.U32 R3, RZ, RZ, R41 ;  /* 0x000000ffff037224 */ /* 0x000fe200078e0029 */
[----:B------:R-:W-:Y:S01]  /*2b00*/  MOV R0, 0x2b40 ;  /* 0x00002b4000007802 */ /* 0x000fe20000000f00 */
[----:B0-----:R-:W-:Y:S02]  /*2b10*/  IMAD.U32 R4, RZ, RZ, UR4 ;  /* 0x00000004ff047e24 */ /* 0x001fe4000f8e00ff */
[----:B------:R-:W-:-:S07]  /*2b20*/  IMAD.U32 R5, RZ, RZ, UR5 ;  /* 0x00000005ff057e24 */ /* 0x000fce000f8e00ff */
[----:B------:R-:W-:Y:S05]  /*2b30*/  CALL.REL.NOINC `($__internal_3_$__cuda_sm20_div_rn_f64_full) ;  /* 0x0000002000047944 */ /* 0x000fea0003c00000 */
[----:B------:R-:W-:Y:S02]  /*2b40*/  IMAD.MOV.U32 R32, RZ, RZ, R46 ;  /* 0x000000ffff207224 */ /* 0x000fe400078e002e */
[----:B------:R-:W-:-:S07]  /*2b50*/  IMAD.MOV.U32 R33, RZ, RZ, R47 ;  /* 0x000000ffff217224 */ /* 0x000fce00078e002f */
.L_x_87:
[----:B------:R-:W-:Y:S05]  /*2b60*/  BSYNC.RECONVERGENT B1 ;  /* 0x0000000000017941 */ /* 0x000fea0003800200 */
.L_x_86:
        /* <DEDUP_REMOVED lines=11> */
.L_x_89:
[----:B------:R-:W-:Y:S05]  /*2c20*/  BSYNC.RECONVERGENT B6 ;  /* 0x0000000000067941 */ /* 0x000fea0003800200 */
.L_x_88:
        /* <DEDUP_REMOVED lines=11> */
.L_x_91:
[----:B------:R-:W-:Y:S05]  /*2ce0*/  BSYNC.RECONVERGENT B6 ;  /* 0x0000000000067941 */ /* 0x000fea0003800200 */
.L_x_90:
        /* <DEDUP_REMOVED lines=26> */
.L_x_93:
[----:B------:R-:W-:Y:S05]  /*2e90*/  BSYNC.RECONVERGENT B1 ;  /* 0x0000000000017941 */ /* 0x000fea0003800200 */
.L_x_92:
[----:B------:R-:W-:Y:S01]  /*2ea0*/  DADD R40, -R4, 1.5 ;  /* 0x3ff8000004287429 */ /* 0x000fe20000000100 */
[----:B------:R-:W-:Y:S01]  /*2eb0*/  BSSY.RECONVERGENT B0, `(.L_x_94) ;  /* 0x0000005000007945 */ /* 0x000fe20003800200 */
[----:B------:R-:W-:-:S06]  /*2ec0*/  MOV R0, 0x2f00 ;  /* 0x00002f0000007802 */ /* 0x000fcc0000000f00 */
[----:B------:R-:W-:-:S10]  /*2ed0*/  DADD R4, -RZ, |R40| ;  /* 0x00000000ff047229 */ /* 0x000fd40000000528 */
[----:B------:R-:W-:-:S07]  /*2ee0*/  IMAD.MOV.U32 R3, RZ, RZ, R5 ;  /* 0x000000ffff037224 */ /* 0x000fce00078e0005 */
[----:B------:R-:W-:Y:S05]  /*2ef0*/  CALL.REL.NOINC `($Get_Density_TSC_Kernel$__internal_accurate_pow) ;  /* 0x0000002000887944 */ /* 0x000fea0003c00000 */
[----:B------:R-:W-:Y:S05]  /*2f00*/  BSYNC.RECONVERGENT B0 ;  /* 0x0000000000007941 */ /* 0x000fea0003800200 */
.L_x_94:
        /* <DEDUP_REMOVED lines=14> */
.L_x_96:
[----:B------:R-:W-:Y:S05]  /*2ff0*/  BSYNC.RECONVERGENT B0 ;  /* 0x0000000000007941 */ /* 0x000fea0003800200 */
.L_x_95:
        /* <DEDUP_REMOVED lines=32> */
.L_x_98:
[----:B------:R-:W-:Y:S05]  /*3200*/  BSYNC.RECONVERGENT B1 ;  /* 0x0000000000017941 */ /* 0x000fea0003800200 */
.L_x_97:
        /* <DEDUP_REMOVED lines=11> */
.L_x_100:
[----:B------:R-:W-:Y:S05]  /*32c0*/  BSYNC.RECONVERGENT B6 ;  /* 0x0000000000067941 */ /* 0x000fea0003800200 */
.L_x_99:
        /* <DEDUP_REMOVED lines=11> */
.L_x_102:
[----:B------:R-:W-:Y:S05]  /*3380*/  BSYNC.RECONVERGENT B6 ;  /* 0x0000000000067941 */ /* 0x000fea0003800200 */
.L_x_101:
        /* <DEDUP_REMOVED lines=26> */
.L_x_104:
[----:B------:R-:W-:Y:S05]  /*3530*/  BSYNC.RECONVERGENT B1 ;  /* 0x0000000000017941 */ /* 0x000fea0003800200 */
.L_x_103:
[----:B------:R-:W-:Y:S01]  /*3540*/  DADD R38, -R4, 1.5 ;  /* 0x3ff8000004267429 */ /* 0x000fe20000000100 */
[----:B------:R-:W-:Y:S01]  /*3550*/  BSSY.RECONVERGENT B0, `(.L_x_105) ;  /* 0x0000005000007945 */ /* 0x000fe20003800200 */
[----:B------:R-:W-:-:S06]  /*3560*/  MOV R0, 0x35a0 ;  /* 0x000035a000007802 */ /* 0x000fcc0000000f00 */
[----:B------:R-:W-:-:S10]  /*3570*/  DADD R4, -RZ, |R38| ;  /* 0x00000000ff047229 */ /* 0x000fd40000000526 */
[----:B------:R-:W-:-:S07]  /*3580*/  IMAD.MOV.U32 R3, RZ, RZ, R5 ;  /* 0x000000ffff037224 */ /* 0x000fce00078e0005 */
[----:B------:R-:W-:Y:S05]  /*3590*/  CALL.REL.NOINC `($Get_Density_TSC_Kernel$__internal_accurate_pow) ;  /* 0x0000001800e07944 */ /* 0x000fea0003c00000 */
[----:B------:R-:W-:Y:S05]  /*35a0*/  BSYNC.RECONVERGENT B0 ;  /* 0x0000000000007941 */ /* 0x000fea0003800200 */
.L_x_105:
        /* <DEDUP_REMOVED lines=14> */
.L_x_107:
[----:B------:R-:W-:Y:S05]  /*3690*/  BSYNC.RECONVERGENT B0 ;  /* 0x0000000000007941 */ /* 0x000fea0003800200 */
.L_x_106:
        /* <DEDUP_REMOVED lines=32> */
.L_x_109:
[----:B------:R-:W-:Y:S05]  /*38a0*/  BSYNC.RECONVERGENT B1 ;  /* 0x0000000000017941 */ /* 0x000fea0003800200 */
.L_x_108:
        /* <DEDUP_REMOVED lines=11> */
.L_x_111:
[----:B------:R-:W-:Y:S05]  /*3960*/  BSYNC.RECONVERGENT B6 ;  /* 0x0000000000067941 */ /* 0x000fea0003800200 */
.L_x_110:
        /* <DEDUP_REMOVED lines=11> */
.L_x_113:
[----:B------:R-:W-:Y:S05]  /*3a20*/  BSYNC.RECONVERGENT B6 ;  /* 0x0000000000067941 */ /* 0x000fea0003800200 */
.L_x_112:
        /* <DEDUP_REMOVED lines=26> */
.L_x_115:
[----:B------:R-:W-:Y:S05]  /*3bd0*/  BSYNC.RECONVERGENT B1 ;  /* 0x0000000000017941 */ /* 0x000fea0003800200 */
.L_x_114:
[----:B------:R-:W-:Y:S01]  /*3be0*/  DADD R36, -R4, 1.5 ;  /* 0x3ff8000004247429 */ /* 0x000fe20000000100 */
[----:B------:R-:W-:Y:S01]  /*3bf0*/  BSSY.RECONVERGENT B0, `(.L_x_116) ;  /* 0x0000005000007945 */ /* 0x000fe20003800200 */
[----:B------:R-:W-:-:S06]  /*3c00*/  MOV R0, 0x3c40 ;  /* 0x00003c4000007802 */ /* 0x000fcc0000000f00 */
[----:B------:R-:W-:-:S10]  /*3c10*/  DADD R4, -RZ, |R36| ;  /* 0x00000000ff047229 */ /* 0x000fd40000000524 */
[----:B------:R-:W-:-:S07]  /*3c20*/  IMAD.MOV.U32 R3, RZ, RZ, R5 ;  /* 0x000000ffff037224 */ /* 0x000fce00078e0005 */
[----:B------:R-:W-:Y:S05]  /*3c30*/  CALL.REL.NOINC `($Get_Density_TSC_Kernel$__internal_accurate_pow) ;  /* 0x0000001400387944 */ /* 0x000fea0003c00000 */
[----:B------:R-:W-:Y:S05]  /*3c40*/  BSYNC.RECONVERGENT B0 ;  /* 0x0000000000007941 */ /* 0x000fea0003800200 */
.L_x_116:
[C---:B------:R-:W-:Y:S01]  /*3c50*/  DADD R6, R36.reuse, 2 ;  /* 0x4000000024067429 */ /* 0x040fe20000000000 */
[----:B------:R-:W0:Y:S01]  /*3c60*/  LDC.64 R8, c[0x0][0x3e0] ;  /* 0x0000f800ff087b82 */ /* 0x000e220000000a00 */
[----:B------:R-:W-:Y:S01]  /*3c70*/  DSETP.NEU.AND P0, PT, R36, RZ, PT ;  /* 0x000000ff2400722a */ /* 0x000fe20003f0d000 */
[----:B------:R-:W-:Y:S06]  /*3c80*/  BSSY.RECONVERGENT B0, `(.L_x_117) ;  /* 0x000000e000007945 */ /* 0x000fec0003800200 */
[----:B------:R-:W1:Y:S01]  /*3c90*/  LDC.64 R10, c[0x0][0x3e8] ;  /* 0x0000fa00ff0a7b82 */ /* 0x000e620000000a00 */
[----:B------:R-:W-:Y:S01]  /*3ca0*/  LOP3.LUT R6, R7, 0x7ff00000, RZ, 0xc0, !PT ;  /* 0x7ff0000007067812 */ /* 0x000fe200078ec0ff */
[----:B------:R-:W-:-:S03]  /*3cb0*/  IMAD.MOV.U32 R7, RZ, RZ, R3 ;  /* 0x000000ffff077224 */ /* 0x000fc600078e0003 */
[----:B------:R-:W-:Y:S01]  /*3cc0*/  ISETP.NE.AND P1, PT, R6, 0x7ff00000, PT ;  /* 0x7ff000000600780c */ /* 0x000fe20003f25270 */
[----:B------:R-:W-:Y:S01]  /*3cd0*/  IMAD.MOV.U32 R6, RZ, RZ, R4 ;  /* 0x000000ffff067224 */ /* 0x000fe200078e0004 */
        /* <DEDUP_REMOVED lines=8> */
.L_x_118:
[----:B------:R-:W-:Y:S05]  /*3d60*/  BSYNC.RECONVERGENT B0 ;  /* 0x0000000000007941 */ /* 0x000fea0003800200 */
.L_x_117:
[----:B------:R-:W2:Y:S01]  /*3d70*/  LDCU.64 UR4, c[0x0][0x3f0] ;  /* 0x00007e00ff0477ac */ /* 0x000ea20008000a00 */
[----:B01----:R-:W-:Y:S01]  /*3d80*/  DMUL R4, R8, R10 ;  /* 0x0000000a08047228 */ /* 0x003fe20000000000 */
[----:B------:R-:W0:Y:S07]  /*3d90*/  LDC R3, c[0x0][0x404] ;  /* 0x00010100ff037b82 */ /* 0x000e2e0000000800 */
[----:B--2---:R-:W-:Y:S01]  /*3da0*/  DMUL R4, R4, UR4 ;  /* 0x0000000404047c28 */ /* 0x004fe20008000000 */
[----:B------:R-:W0:Y:S05]  /*3db0*/  LDCU.64 UR4, c[0x0][0x3f8] ;  /* 0x00007f00ff0477ac */ /* 0x000e2a0008000a00 */
[----:B------:R-:W1:Y:S04]  /*3dc0*/  MUFU.RCP64H R9, R5 ;  /* 0x0000000500097308 */ /* 0x000e680000001800 */
[----:B------:R-:W-:-:S04]  /*3dd0*/  IADD3 R8, PT, PT, R5, 0x300402, RZ ;  /* 0x0030040205087810 */ /* 0x000fc80007ffe0ff */
[----:B------:R-:W-:Y:S02]  /*3de0*/  FSETP.GEU.AND P0, PT, |R8|, 5.8789094863358348022e-39, PT ;  /* 0x004004020800780b */ /* 0x000fe40003f0e200 */
[C---:B0-----:R-:W-:Y:S02]  /*3df0*/  LEA R0, R3.reuse, UR4, 0x1 ;  /* 0x0000000403007c11 */ /* 0x041fe4000f8e08ff */
[----:B------:R-:W-:Y:S01]  /*3e00*/  LEA R3, R3, UR5, 0x1 ;  /* 0x0000000503037c11 */ /* 0x000fe2000f8e08ff */
[----:B-1----:R-:W-:-:S08]  /*3e10*/  DFMA R10, -R4, R8, 1 ;  /* 0x3ff00000040a742b */ /* 0x002fd00000000108 */
[----:B------:R-:W-:-:S08]  /*3e20*/  DFMA R10, R10, R10, R10 ;  /* 0x0000000a0a0a722b */ /* 0x000fd0000000000a */
[----:B------:R-:W-:-:S08]  /*3e30*/  DFMA R10, R8, R10, R8 ;  /* 0x0000000a080a722b */ /* 0x000fd00000000008 */
[----:B------:R-:W-:-:S08]  /*3e40*/  DFMA R38, -R4, R10, 1 ;  /* 0x3ff000000426742b */ /* 0x000fd0000000010a */
[----:B------:R-:W-:Y:S01]  /*3e50*/  DFMA R38, R10, R38, R10 ;  /* 0x000000260a26722b */ /* 0x000fe2000000000a */
[----:B------:R-:W-:Y:S10]  /*3e60*/  @P0 BRA `(.L_x_119) ;  /* 0x0000000000100947 */ /* 0x000ff40003800000 */
[----:B------:R-:W-:-:S05]  /*3e70*/  LOP3.LUT R8, R5, 0x7fffffff, RZ, 0xc0, !PT ;  /* 0x7fffffff05087812 */ /* 0x000fca00078ec0ff */
[----:B------:R-:W-:Y:S01]  /*3e80*/  VIADD R12, R8, 0xfff00000 ;  /* 0xfff00000080c7836 */ /* 0x000fe20000000000 */
[----:B------:R-:W-:-:S07]  /*3e90*/  MOV R8, 0x3eb0 ;  /* 0x00003eb000087802 */ /* 0x000fce0000000f00 */
[----:B------:R-:W-:Y:S05]  /*3ea0*/  CALL.REL.NOINC `($__internal_2_$__cuda_sm20_dblrcp_rn_slowpath_v3) ;  /* 0x00000008008c7944 */ /* 0x000fea0003c00000 */
.L_x_119:
[----:B------:R-:W0:Y:S01]  /*3eb0*/  LDC R14, c[0x0][0x404] ;  /* 0x00010100ff0e7b82 */ /* 0x000e220000000800 */
[----:B------:R-:W1:Y:S01]  /*3ec0*/  LDCU.64 UR4, c[0x0][0x388] ;  /* 0x00007100ff0477ac */ /* 0x000e620008000a00 */
[-C--:B------:R-:W-:Y:S02]  /*3ed0*/  DMUL R8, R30, R34.reuse ;  /* 0x000000221e087228 */ /* 0x080fe40000000000 */
[----:B------:R-:W-:Y:S02]  /*3ee0*/  DMUL R10, R24, R34 ;  /* 0x00000022180a7228 */ /* 0x000fe40000000000 */
[----:B------:R-:W-:Y:S02]  /*3ef0*/  DMUL R34, R34, R18 ;  /* 0x0000001222227228 */ /* 0x000fe40000000000 */
[----:B------:R-:W2:Y:S01]  /*3f00*/  LDC.64 R12, c[0x0][0x390] ;  /* 0x0000e400ff0c7b82 */ /* 0x000ea20000000a00 */
[----:B------:R-:W-:Y:S02]  /*3f10*/  DMUL R20, R26, R30 ;  /* 0x0000001e1a147228 */ /* 0x000fe40000000000 */
[----:B------:R-:W-:-:S02]  /*3f20*/  DMUL R46, R16, R8 ;  /* 0x00000008102e7228 */ /* 0x000fc40000000000 */
[----:B------:R-:W-:Y:S02]  /*3f30*/  DSETP.NEU.AND P0, PT, R36, 1, PT ;  /* 0x3ff000002400742a */ /* 0x000fe40003f0d000 */
[C---:B------:R-:W-:Y:S02]  /*3f40*/  DMUL R32, R16.reuse, R34 ;  /* 0x0000002210207228 */ /* 0x040fe40000000000 */
[----:B------:R-:W-:Y:S02]  /*3f50*/  DMUL R36, R16, R20 ;  /* 0x0000001410247228 */ /* 0x000fe40000000000 */
[----:B------:R-:W-:Y:S02]  /*3f60*/  DADD R48, RZ, R46 ;  /* 0x00000000ff307229 */ /* 0x000fe4000000002e */
[----:B-1----:R-:W-:Y:S01]  /*3f70*/  DMUL R38, R38, UR4 ;  /* 0x0000000426267c28 */ /* 0x002fe20008000000 */
[--C-:B0-----:R-:W-:Y:S01]  /*3f80*/  IADD3 R43, PT, PT, R43, -0x1, R14.reuse ;  /* 0xffffffff2b2b7810 */ /* 0x101fe20007ffe00e */
[----:B------:R-:W-:-:S02]  /*3f90*/  IMAD.IADD R44, R44, 0x1, R14 ;  /* 0x000000012c2c7824 */ /* 0x000fc400078e020e */
[----:B------:R-:W-:Y:S01]  /*3fa0*/  IMAD.IADD R45, R45, 0x1, R14 ;  /* 0x000000012d2d7824 */ /* 0x000fe200078e020e */
[----:B------:R-:W-:Y:S01]  /*3fb0*/  DMUL R14, R16, R10 ;  /* 0x0000000a100e7228 */ /* 0x000fe20000000000 */
[----:B------:R-:W-:Y:S02]  /*3fc0*/  IMAD R4, R3, R43, R44 ;  /* 0x0000002b03047224 */ /* 0x000fe400078e022c */
[----:B------:R-:W-:Y:S02]  /*3fd0*/  DMUL R46, R38, R46 ;  /* 0x0000002e262e7228 */ /* 0x000fe40000000000 */
[----:B------:R-:W-:-:S03]  /*3fe0*/  VIADD R4, R4, 0xffffffff ;  /* 0xffffffff04047836 */ /* 0x000fc60000000000 */
[----:B------:R-:W-:Y:S01]  /*3ff0*/  DADD R48, R48, R14 ;  /* 0x0000000030307229 */ /* 0x000fe2000000000e */
[----:B------:R-:W-:-:S04]  /*4000*/  IMAD R5, R0, R4, R45 ;  /* 0x0000000400057224 */ /* 0x000fc800078e022d */
[----:B------:R-:W-:-:S03]  /*4010*/  VIADD R5, R5, 0xffffffff ;  /* 0xffffffff05057836 */ /* 0x000fc60000000000 */
[----:B------:R-:W-:Y:S01]  /*4020*/  DADD R48, R48, R32 ;  /* 0x0000000030307229 */ /* 0x000fe20000000020 */
[----:B--2---:R-:W-:-:S05]  /*4030*/  IMAD.WIDE R40, R5, 0x8, R12 ;  /* 0x0000000805287825 */ /* 0x004fca00078e020c */
[----:B------:R0:W-:Y:S01]  /*4040*/  REDG.E.ADD.F64.RN.STRONG.GPU desc[UR36][R40.64], R46 ;  /* 0x0000002e280079a6 */ /* 0x0001e2000c12ff24 */
[----:B------:R-:W-:Y:S02]  /*4050*/  DMUL R14, R38, R14 ;  /* 0x0000000e260e7228 */ /* 0x000fe40000000000 */
[----:B------:R-:W-:Y:S02]  /*4060*/  DADD R50, R48, R36 ;  /* 0x0000000030327229 */ /* 0x000fe40000000024 */
[----:B------:R-:W-:Y:S02]  /*4070*/  DMUL R30, R30, R22 ;  /* 0x000000161e1e7228 */ /* 0x000fe40000000000 */
[----:B------:R-:W-:Y:S01]  /*4080*/  DMUL R32, R38, R32 ;  /* 0x0000002026207228 */ /* 0x000fe20000000000 */
[----:B------:R1:W-:Y:S01]  /*4090*/  REDG.E.ADD.F64.RN.STRONG.GPU desc[UR36][R40.64+0x8], R14 ;  /* 0x0000080e280079a6 */ /* 0x0003e2000c12ff24 */
[----:B0-----:R-:W-:-:S05]  /*40a0*/  DMUL R46, R24, R26 ;  /* 0x0000001a182e7228 */ /* 0x001fca0000000000 */
[----:B------:R0:W-:Y:S01]  /*40b0*/  REDG.E.ADD.F64.RN.STRONG.GPU desc[UR36][R40.64+0x10], R32 ;  /* 0x00001020280079a6 */ /* 0x0001e2000c12ff24 */
[----:B------:R-:W-:Y:S02]  /*40c0*/  DMUL R26, R26, R18 ;  /* 0x000000121a1a7228 */ /* 0x000fe40000000000 */
[----:B------:R-:W-:-:S06]  /*40d0*/  DMUL R48, R16, R46 ;  /* 0x0000002e10307228 */ /* 0x000fcc0000000000 */
[----:B------:R-:W-:Y:S02]  /*40e0*/  DMUL R52, R16, R26 ;  /* 0x0000001a10347228 */ /* 0x000fe40000000000 */
[----:B------:R-:W-:Y:S02]  /*40f0*/  DADD R50, R50, R48 ;  /* 0x0000000032327229 */ /* 0x000fe40000000030 */
[----:B------:R-:W-:Y:S02]  /*4100*/  DMUL R24, R24, R22 ;  /* 0x0000001618187228 */ /* 0x000fe40000000000 */
[----:B-1----:R-:W-:-:S04]  /*4110*/  DMUL R14, R16, R30 ;  /* 0x0000001e100e7228 */ /* 0x002fc80000000000 */
[----:B------:R-:W-:Y:S02]  /*4120*/  DADD R50, R50, R52 ;  /* 0x0000000032327229 */ /* 0x000fe40000000034 */
[----:B------:R-:W-:Y:S02]  /*4130*/  DMUL R18, R18, R22 ;  /* 0x0000001612127228 */ /* 0x000fe40000000000 */
[----:B------:R-:W-:-:S04]  /*4140*/  DMUL R22, R16, R24 ;  /* 0x0000001810167228 */ /* 0x000fc80000000000 */
[----:B------:R-:W-:Y:S02]  /*4150*/  DADD R50, R50, R14 ;  /* 0x0000000032327229 */ /* 0x000fe4000000000e */
[----:B------:R-:W-:-:S06]  /*4160*/  DMUL R16, R16, R18 ;  /* 0x0000001210107228 */ /* 0x000fcc0000000000 */
[----:B------:R-:W-:Y:S01]  /*4170*/  DADD R50, R50, R22 ;  /* 0x0000000032327229 */ /* 0x000fe20000000016 */
[----:B0-----:R-:W-:Y:S01]  /*4180*/  IMAD.WIDE R32, R0, 0x8, R40 ;  /* 0x0000000800207825 */ /* 0x001fe200078e0228 */
[C---:B------:R-:W-:Y:S02]  /*4190*/  DMUL R36, R38.reuse, R36 ;  /* 0x0000002426247228 */ /* 0x040fe40000000000 */
[----:B------:R-:W-:Y:S02]  /*41a0*/  DMUL R48, R38, R48 ;  /* 0x0000003026307228 */ /* 0x000fe40000000000 */
[----:B------:R-:W-:Y:S02]  /*41b0*/  DMUL R40, R28, R8 ;  /* 0x000000081c287228 */ /* 0x000fe40000000000 */
[----:B------:R-:W-:Y:S01]  /*41c0*/  DADD R50, R50, R16 ;  /* 0x0000000032327229 */ /* 0x000fe20000000010 */
[----:B------:R-:W-:Y:S01]  /*41d0*/  REDG.E.ADD.F64.RN.STRONG.GPU desc[UR36][R32.64], R36 ;  /* 0x00000024200079a6 */ /* 0x000fe2000c12ff24 */
[----:B------:R-:W-:-:S03]  /*41e0*/  DMUL R52, R38, R52 ;  /* 0x0000003426347228 */ /* 0x000fc60000000000 */
[----:B------:R0:W-:Y:S03]  /*41f0*/  REDG.E.ADD.F64.RN.STRONG.GPU desc[UR36][R32.64+0x8], R48 ;  /* 0x00000830200079a6 */ /* 0x0001e6000c12ff24 */
[----:B------:R-:W-:Y:S01]  /*4200*/  DADD R50, R50, R40 ;  /* 0x0000000032327229 */ /* 0x000fe20000000028 */
[----:B------:R1:W-:Y:S01]  /*4210*/  REDG.E.ADD.F64.RN.STRONG.GPU desc[UR36][R32.64+0x10], R52 ;  /* 0x00001034200079a6 */ /* 0x0003e2000c12ff24 */
[----:B------:R-:W-:Y:S02]  /*4220*/  DMUL R14, R38, R14 ;  /* 0x0000000e260e7228 */ /* 0x000fe40000000000 */
[C---:B0-----:R-:W-:Y:S01]  /*4230*/  DMUL R48, R28.reuse, R10 ;  /* 0x0000000a1c307228 */ /* 0x041fe20000000000 */
[----:B------:R-:W-:Y:S01]  /*4240*/  IMAD.WIDE R36, R0, 0x8, R32 ;  /* 0x0000000800247825 */ /* 0x000fe200078e0220 */
[----:B-1----:R-:W-:-:S03]  /*4250*/  DMUL R32, R28, R34 ;  /* 0x000000221c207228 */ /* 0x002fc60000000000 */
[----:B------:R-:W-:Y:S01]  /*4260*/  IMAD.IADD R4, R3, 0x1, R4 ;  /* 0x0000000103047824 */ /* 0x000fe200078e0204 */
[----:B------:R-:W-:Y:S01]  /*4270*/  DMUL R22, R38, R22 ;  /* 0x0000001626167228 */ /* 0x000fe20000000000 */
[----:B------:R0:W-:Y:S01]  /*4280*/  REDG.E.ADD.F64.RN.STRONG.GPU desc[UR36][R36.64], R14 ;  /* 0x0000000e240079a6 */ /* 0x0001e2000c12ff24 */
[----:B------:R-:W-:Y:S01]  /*4290*/  DADD R50, R50, R48 ;  /* 0x0000000032327229 */ /* 0x000fe20000000030 */
[----:B------:R-:W-:Y:S01]  /*42a0*/  IMAD R5, R0, R4, R45 ;  /* 0x0000000400057224 */ /* 0x000fe200078e022d */
[C---:B------:R-:W-:Y:S02]  /*42b0*/  DMUL R16, R38.reuse, R16 ;  /* 0x0000001026107228 */ /* 0x040fe40000000000 */
[----:B------:R-:W-:Y:S01]  /*42c0*/  DMUL R40, R38, R40 ;  /* 0x0000002826287228 */ /* 0x000fe20000000000 */
[----:B------:R1:W-:Y:S01]  /*42d0*/  REDG.E.ADD.F64.RN.STRONG.GPU desc[UR36][R36.64+0x8], R22 ;  /* 0x00000816240079a6 */ /* 0x0003e2000c12ff24 */
[----:B------:R-:W-:Y:S02]  /*42e0*/  IADD3 R5, PT, PT, R5, -0x1, RZ ;  /* 0xffffffff05057810 */ /* 0x000fe40007ffe0ff */
[----:B------:R-:W-:Y:S01]  /*42f0*/  DADD R50, R50, R32 ;  /* 0x0000000032327229 */ /* 0x000fe20000000020 */
[----:B------:R2:W-:Y:S01]  /*4300*/  REDG.E.ADD.F64.RN.STRONG.GPU desc[UR36][R36.64+0x10], R16 ;  /* 0x00001010240079a6 */ /* 0x0005e2000c12ff24 */
[----:B0-----:R-:W-:Y:S01]  /*4310*/  DMUL R14, R28, R20 ;  /* 0x000000141c0e7228 */ /* 0x001fe20000000000 */
[----:B------:R-:W-:Y:S01]  /*4320*/  IMAD.WIDE R52, R5, 0x8, R12 ;  /* 0x0000000805347825 */ /* 0x000fe200078e020c */
[----:B-1----:R-:W-:-:S04]  /*4330*/  DMUL R22, R38, R48 ;  /* 0x0000003026167228 */ /* 0x002fc80000000000 */
[----:B------:R0:W-:Y:S01]  /*4340*/  REDG.E.ADD.F64.RN.STRONG.GPU desc[UR36][R52.64], R40 ;  /* 0x00000028340079a6 */ /* 0x0001e2000c12ff24 */
[----:B------:R-:W-:Y:S02]  /*4350*/  DMUL R48, R28, R46 ;  /* 0x0000002e1c307228 */ /* 0x000fe40000000000 */
[----:B--2---:R-:W-:Y:S02]  /*4360*/  DMUL R16, R38, R32 ;  /* 0x0000002026107228 */ /* 0x004fe40000000000 */
[----:B------:R-:W-:Y:S01]  /*4370*/  DADD R50, R50, R14 ;  /* 0x0000000032327229 */ /* 0x000fe2000000000e */
[----:B------:R1:W-:Y:S01]  /*4380*/  REDG.E.ADD.F64.RN.STRONG.GPU desc[UR36][R52.64+0x8], R22 ;  /* 0x00000816340079a6 */ /* 0x0003e2000c12ff24 */
[----:B------:R-:W-:-:S03]  /*4390*/  IMAD.WIDE R36, R0, 0x8, R52 ;  /* 0x0000000800247825 */ /* 0x000fc600078e0234 */
[----:B------:R2:W-:Y:S03]  /*43a0*/  REDG.E.ADD.F64.RN.STRONG.GPU desc[UR36][R52.64+0x10], R16 ;  /* 0x00001010340079a6 */ /* 0x0005e6000c12ff24 */
[----:B------:R-:W-:Y:S02]  /*43b0*/  DADD R50, R50, R48 ;  /* 0x0000000032327229 */ /* 0x000fe40000000030 */
[----:B0-----:R-:W-:Y:S02]  /*43c0*/  DMUL R40, R38, R48 ;  /* 0x0000003026287228 */ /* 0x001fe40000000000 */
[----:B-1----:R-:W-:Y:S02]  /*43d0*/  DMUL R22, R28, R26 ;  /* 0x0000001a1c167228 */ /* 0x002fe40000000000 */
[----:B--2---:R-:W-:-:S06]  /*43e0*/  DMUL R16, R38, R14 ;  /* 0x0000000e26107228 */ /* 0x004fcc0000000000 */
[----:B------:R-:W-:Y:S01]  /*43f0*/  DADD R50, R50, R22 ;  /* 0x0000000032327229 */ /* 0x000fe20000000016 */
[----:B------:R-:W-:Y:S04]  /*4400*/  REDG.E.ADD.F64.RN.STRONG.GPU desc[UR36][R36.64], R16 ;  /* 0x00000010240079a6 */ /* 0x000fe8000c12ff24 */
[----:B------:R0:W-:Y:S01]  /*4410*/  REDG.E.ADD.F64.RN.STRONG.GPU desc[UR36][R36.64+0x8], R40 ;  /* 0x00000828240079a6 */ /* 0x0001e2000c12ff24 */
[----:B------:R-:W-:Y:S02]  /*4420*/  DMUL R6, R6, 0.5 ;  /* 0x3fe0000006067828 */ /* 0x000fe40000000000 */
[C---:B------:R-:W-:Y:S02]  /*4430*/  DMUL R52, R28.reuse, R24 ;  /* 0x000000181c347228 */ /* 0x040fe40000000000 */
[----:B0-----:R-:W-:-:S08]  /*4440*/  DMUL R40, R28, R30 ;  /* 0x0000001e1c287228 */ /* 0x001fd00000000000 */
[----:B------:R-:W-:Y:S02]  /*4450*/  DADD R50, R50, R40 ;  /* 0x0000000032327229 */ /* 0x000fe40000000028 */
[----:B------:R-:W-:Y:S01]  /*4460*/  DMUL R28, R28, R18 ;  /* 0x000000121c1c7228 */ /* 0x000fe20000000000 */
[----:B------:R-:W-:Y:S02]  /*4470*/  FSEL R6, R6, RZ, P0 ;  /* 0x000000ff06067208 */ /* 0x000fe40000000000 */
[----:B------:R-:W-:-:S03]  /*4480*/  FSEL R7, R7, 1.75, P0 ;  /* 0x3fe0000007077808 */ /* 0x000fc60000000000 */
[----:B------:R-:W-:-:S03]  /*4490*/  DADD R50, R50, R52 ;  /* 0x0000000032327229 */ /* 0x000fc60000000034 */
[----:B------:R-:W-:-:S05]  /*44a0*/  DMUL R8, R6, R8 ;  /* 0x0000000806087228 */ /* 0x000fca0000000000 */
[----:B------:R-:W-:Y:S02]  /*44b0*/  DADD R50, R50, R28 ;  /* 0x0000000032327229 */ /* 0x000fe4000000001c */
[----:B------:R-:W-:-:S06]  /*44c0*/  DMUL R10, R6, R10 ;  /* 0x0000000a060a7228 */ /* 0x000fcc0000000000 */
[----:B------:R-:W-:Y:S02]  /*44d0*/  DADD R50, R50, R8 ;  /* 0x0000000032327229 */ /* 0x000fe40000000008 */
[----:B------:R-:W-:-:S06]  /*44e0*/  DMUL R34, R6, R34 ;  /* 0x0000002206227228 */ /* 0x000fcc0000000000 */
[----:B------:R-:W-:Y:S02]  /*44f0*/  DADD R50, R50, R10 ;  /* 0x0000000032327229 */ /* 0x000fe4000000000a */
[----:B------:R-:W-:-:S06]  /*4500*/  DMUL R20, R6, R20 ;  /* 0x0000001406147228 */ /* 0x000fcc0000000000 */
[----:B------:R-:W-:Y:S02]  /*4510*/  DADD R50, R50, R34 ;  /* 0x0000000032327229 */ /* 0x000fe40000000022 */
[----:B------:R-:W-:-:S06]  /*4520*/  DMUL R46, R6, R46 ;  /* 0x0000002e062e7228 */ /* 0x000fcc0000000000 */
[----:B------:R-:W-:Y:S02]  /*4530*/  DADD R50, R50, R20 ;  /* 0x0000000032327229 */ /* 0x000fe40000000014 */
[----:B------:R-:W-:Y:S02]  /*4540*/  DMUL R16, R38, R22 ;  /* 0x0000001626107228 */ /* 0x000fe40000000000 */
[----:B------:R-:W-:-:S04]  /*4550*/  DMUL R26, R6, R26 ;  /* 0x0000001a061a7228 */ /* 0x000fc80000000000 */
[----:B------:R-:W-:Y:S01]  /*4560*/  DADD R50, R50, R46 ;  /* 0x0000000032327229 */ /* 0x000fe2000000002e */
[----:B------:R0:W-:Y:S01]  /*4570*/  REDG.E.ADD.F64.RN.STRONG.GPU desc[UR36][R36.64+0x10], R16 ;  /* 0x00001010240079a6 */ /* 0x0001e2000c12ff24 */
[----:B------:R-:W-:Y:S01]  /*4580*/  IMAD.IADD R3, R3, 0x1, R4 ;  /* 0x0000000103037824 */ /* 0x000fe200078e0204 */
[----:B------:R-:W-:Y:S02]  /*4590*/  DMUL R4, R38, R52 ;  /* 0x0000003426047228 */ /* 0x000fe40000000000 */
[----:B------:R-:W-:-:S03]  /*45a0*/  DMUL R30, R6, R30 ;  /* 0x0000001e061e7228 */ /* 0x000fc60000000000 */
[----:B------:R-:W-:Y:S01]  /*45b0*/  DADD R50, R50, R26 ;  /* 0x0000000032327229 */ /* 0x000fe2000000001a */
[C---:B0-----:R-:W-:Y:S01]  /*45c0*/  IMAD.WIDE R16, R0.reuse, 0x8, R36 ;  /* 0x0000000800107825 */ /* 0x041fe200078e0224 */
[----:B------:R-:W-:Y:S02]  /*45d0*/  DMUL R36, R38, R40 ;  /* 0x0000002826247228 */ /* 0x000fe40000000000 */
[----:B------:R-:W-:Y:S01]  /*45e0*/  DMUL R24, R6, R24 ;  /* 0x0000001806187228 */ /* 0x000fe20000000000 */
[----:B------:R-:W-:-:S03]  /*45f0*/  IMAD R45, R0, R3, R45 ;  /* 0x00000003002d7224 */ /* 0x000fc600078e022d */
[----:B------:R-:W-:Y:S01]  /*4600*/  DADD R50, R50, R30 ;  /* 0x0000000032327229 */ /* 0x000fe2000000001e */
[----:B------:R0:W-:Y:S04]  /*4610*/  REDG.E.ADD.F64.RN.STRONG.GPU desc[UR36][R16.64], R36 ;  /* 0x00000024100079a6 */ /* 0x0001e8000c12ff24 */
[----:B------:R1:W-:Y:S01]  /*4620*/  REDG.E.ADD.F64.RN.STRONG.GPU desc[UR36][R16.64+0x8], R4 ;  /* 0x00000804100079a6 */ /* 0x0003e2000c12ff24 */
[----:B------:R-:W-:Y:S02]  /*4630*/  DMUL R6, R6, R18 ;  /* 0x0000001206067228 */ /* 0x000fe40000000000 */
[----:B------:R-:W-:Y:S02]  /*4640*/  DMUL R18, R38, R8 ;  /* 0x0000000826127228 */ /* 0x000fe40000000000 */
[----:B------:R-:W-:Y:S01]  /*4650*/  DADD R8, R50, R24 ;  /* 0x0000000032087229 */ /* 0x000fe20000000018 */
[----:B0-----:R-:W-:Y:S01]  /*4660*/  VIADD R37, R45, 0xffffffff ;  /* 0xffffffff2d257836 */ /* 0x001fe20000000000 */
[----:B-1----:R-:W-:-:S03]  /*4670*/  DMUL R4, R38, R28 ;  /* 0x0000001c26047228 */ /* 0x002fc60000000000 */
[----:B------:R-:W-:Y:S01]  /*4680*/  IMAD.WIDE R36, R37, 0x8, R12 ;  /* 0x0000000825247825 */ /* 0x000fe200078e020c */
[----:B------:R-:W-:-:S03]  /*4690*/  DMUL R44, R38, R10 ;  /* 0x0000000a262c7228 */ /* 0x000fc60000000000 */
[----:B------:R0:W-:Y:S01]  /*46a0*/  REDG.E.ADD.F64.RN.STRONG.GPU desc[UR36][R16.64+0x10], R4 ;  /* 0x00001004100079a6 */ /* 0x0001e2000c12ff24 */
[----:B------:R-:W-:-:S03]  /*46b0*/  DMUL R12, R38, R46 ;  /* 0x0000002e260c7228 */ /* 0x000fc60000000000 */
[----:B------:R1:W-:Y:S01]  /*46c0*/  REDG.E.ADD.F64.RN.STRONG.GPU desc[UR36][R36.64], R18 ;  /* 0x00000012240079a6 */ /* 0x0003e2000c12ff24 */
[----:B------:R-:W-:-:S03]  /*46d0*/  DADD R8, R8, R6 ;  /* 0x0000000008087229 */ /* 0x000fc60000000006 */
[----:B------:R2:W-:Y:S01]  /*46e0*/  REDG.E.ADD.F64.RN.STRONG.GPU desc[UR36][R36.64+0x8], R44 ;  /* 0x0000082c240079a6 */ /* 0x0005e2000c12ff24 */
[----:B0-----:R-:W-:Y:S01]  /*46f0*/  DMUL R4, R38, R34 ;  /* 0x0000002226047228 */ /* 0x001fe20000000000 */
[----:B-1----:R-:W-:-:S06]  /*4700*/  IMAD.WIDE R18, R0, 0x8, R36 ;  /* 0x0000000800127825 */ /* 0x002fcc00078e0224 */
[----:B------:R0:W-:Y:S01]  /*4710*/  REDG.E.ADD.F64.RN.STRONG.GPU desc[UR36][R36.64+0x10], R4 ;  /* 0x00001004240079a6 */ /* 0x0001e2000c12ff24 */
[----:B--2---:R-:W-:-:S07]  /*4720*/  DMUL R44, R38, R20 ;  /* 0x00000014262c7228 */ /* 0x004fce0000000000 */
[----:B------:R-:W-:Y:S04]  /*4730*/  REDG.E.ADD.F64.RN.STRONG.GPU desc[UR36][R18.64], R44 ;  /* 0x0000002c120079a6 */ /* 0x000fe8000c12ff24 */
[----:B------:R-:W-:Y:S01]  /*4740*/  REDG.E.ADD.F64.RN.STRONG.GPU desc[UR36][R18.64+0x8], R12 ;  /* 0x0000080c120079a6 */ /* 0x000fe2000c12ff24 */
[----:B0-----:R-:W-:-:S07]  /*4750*/  DMUL R4, R38, R26 ;  /* 0x0000001a26047228 */ /* 0x001fce0000000000 */
[----:B------:R0:W-:Y:S01]  /*4760*/  REDG.E.ADD.F64.RN.STRONG.GPU desc[UR36][R18.64+0x10], R4 ;  /* 0x00001004120079a6 */ /* 0x0001e2000c12ff24 */
[----:B------:R-:W-:Y:S01]  /*4770*/  UMOV UR4, 0xeb1c432d ;  /* 0xeb1c432d00047882 */ /* 0x000fe20000000000 */
[----:B------:R-:W-:Y:S01]  /*4780*/  UMOV UR5, 0x3f1a36e2 ;  /* 0x3f1a36e200057882 */ /* 0x000fe20000000000 */
[----:B0-----:R-:W-:Y:S02]  /*4790*/  DADD R4, R8, -1 ;  /* 0xbff0000008047429 */ /* 0x001fe40000000000 */
[----:B------:R-:W-:-:S06]  /*47a0*/  DMUL R16, R38, R30 ;  /* 0x0000001e26107228 */ /* 0x000fcc0000000000 */
[----:B------:R-:W-:Y:S02]  /*47b0*/  DSETP.GT.AND P0, PT, |R4|, UR4, PT ;  /* 0x0000000404007e2a */ /* 0x000fe4000bf04200 */
[C---:B------:R-:W-:Y:S02]  /*47c0*/  DMUL R12, R38.reuse, R24 ;  /* 0x00000018260c7228 */ /* 0x040fe40000000000 */
[----:B------:R-:W-:Y:S01]  /*47d0*/  DMUL R36, R38, R6 ;  /* 0x0000000626247228 */ /* 0x000fe20000000000 */
[----:B------:R-:W-:-:S05]  /*47e0*/  IMAD.WIDE R38, R0, 0x8, R18 ;  /* 0x0000000800267825 */ /* 0x000fca00078e0212 */
[----:B------:R0:W-:Y:S04]  /*47f0*/  REDG.E.ADD.F64.RN.STRONG.GPU desc[UR36][R38.64], R16 ;  /* 0x00000010260079a6 */ /* 0x0001e8000c12ff24 */
[----:B------:R0:W-:Y:S04]  /*4800*/  REDG.E.ADD.F64.RN.STRONG.GPU desc[UR36][R38.64+0x8], R12 ;  /* 0x0000080c260079a6 */ /* 0x0001e8000c12ff24 */
[----:B------:R0:W-:Y:S01]  /*4810*/  REDG.E.ADD.F64.RN.STRONG.GPU desc[UR36][R38.64+0x10], R36 ;  /* 0x00001024260079a6 */ /* 0x0001e2000c12ff24 */
[----:B------:R-:W-:Y:S05]  /*4820*/  @!P0 EXIT ;  /* 0x000000000000894d */ /* 0x000fea0003800000 */
[----:B------:R-:W-:Y:S01]  /*4830*/  MOV R0, 0x0 ;  /* 0x0000000000007802 */ /* 0x000fe20000000f00 */
[----:B------:R1:W-:Y:S01]  /*4840*/  STL.64 [R1], R8 ;  /* 0x0000000801007387 */ /* 0x0003e20000100a00 */
[----:B------:R-:W2:Y:S01]  /*4850*/  LDCU.64 UR4, c[0x4][0x28] ;  /* 0x01000500ff0477ac */ /* 0x000ea20008000a00 */
[----:B------:R-:W-:Y:S01]  /*4860*/  IMAD.MOV.U32 R6, RZ, RZ, R42 ;  /* 0x000000ffff067224 */ /* 0x000fe200078e002a */
[----:B------:R1:W3:Y:S01]  /*4870*/  LDC.64 R10, c[0x4][R0] ;  /* 0x01000000000a7b82 */ /* 0x0002e20000000a00 */
[----:B------:R-:W-:Y:S02]  /*4880*/  IMAD.MOV.U32 R7, RZ, RZ, R2 ;  /* 0x000000ffff077224 */ /* 0x000fe400078e0002 */
[----:B--2---:R-:W-:Y:S02]  /*4890*/  IMAD.U32 R4, RZ, RZ, UR4 ;  /* 0x00000004ff047e24 */ /* 0x004fe4000f8e00ff */
[----:B-1----:R-:W-:-:S07]  /*48a0*/  IMAD.U32 R5, RZ, RZ, UR5 ;  /* 0x00000005ff057e24 */ /* 0x002fce000f8e00ff */
[----:B------:R-:W-:-:S07]  /*48b0*/  LEPC R20, `(.L_x_120) ;  /* 0x000000001014794e */ /* 0x000fce0000000000 */
[----:B0--3--:R-:W-:Y:S05]  /*48c0*/  CALL.ABS.NOINC R10 ;  /* 0x000000000a007343 */ /* 0x009fea0003c00000 */
.L_x_120:
[----:B------:R-:W-:Y:S05]  /*48d0*/  EXIT ;  /* 0x000000000000794d */ /* 0x000fea0003800000 */
        .weak           $__internal_2_$__cuda_sm20_dblrcp_rn_slowpath_v3
        .type           $__internal_2_$__cuda_sm20_dblrcp_rn_slowpath_v3,@function
        .size           $__internal_2_$__cuda_sm20_dblrcp_rn_slowpath_v3,($__internal_3_$__cuda_sm20_div_rn_f64_full - $__internal_2_$__cuda_sm20_dblrcp_rn_slowpath_v3)
$__internal_2_$__cuda_sm20_dblrcp_rn_slowpath_v3:
[----:B------:R-:W-:-:S14]  /*48e0*/  DSETP.GTU.AND P0, PT, |R4|, +INF , PT ;  /* 0x7ff000000400742a */ /* 0x000fdc0003f0c200 */
[----:B------:R-:W-:Y:S05]  /*48f0*/  @P0 BRA `(.L_x_121) ;  /* 0x00000000007c0947 */ /* 0x000fea0003800000 */
[----:B------:R-:W-:-:S04]  /*4900*/  LOP3.LUT R9, R5, 0x7fffffff, RZ, 0xc0, !PT ;  /* 0x7fffffff05097812 */ /* 0x000fc800078ec0ff */
[----:B------:R-:W-:-:S04]  /*4910*/  IADD3 R10, PT, PT, R9, -0x1, RZ ;  /* 0xffffffff090a7810 */ /* 0x000fc80007ffe0ff */
        /* <DEDUP_REMOVED lines=19> */
.L_x_123:
[----:B------:R-:W-:Y:S01]  /*4a50*/  DMUL R4, R4, 8.11296384146066816958e+31 ;  /* 0x4690000004047828 */ /* 0x000fe20000000000 */
[----:B------:R-:W-:-:S05]  /*4a60*/  IMAD.MOV.U32 R10, RZ, RZ, R12 ;  /* 0x000000ffff0a7224 */ /* 0x000fca00078e000c */
        /* <DEDUP_REMOVED lines=8> */
.L_x_121:
[----:B------:R-:W-:Y:S01]  /*4af0*/  LOP3.LUT R11, R5, 0x80000, RZ, 0xfc, !PT ;  /* 0x00080000050b7812 */ /* 0x000fe200078efcff */
[----:B------:R-:W-:-:S07]  /*4b00*/  IMAD.MOV.U32 R10, RZ, RZ, R4 ;  /* 0x000000ffff0a7224 */ /* 0x000fce00078e0004 */
.L_x_122:
[----:B------:R-:W-:Y:S01]  /*4b10*/  IMAD.MOV.U32 R9, RZ, RZ, 0x0 ;  /* 0x00000000ff097424 */ /* 0x000fe200078e00ff */
[----:B------:R-:W-:Y:S01]  /*4b20*/  MOV R39, R11 ;  /* 0x0000000b00277202 */ /* 0x000fe20000000f00 */
[----:B------:R-:W-:Y:S02]  /*4b30*/  IMAD.MOV.U32 R38, RZ, RZ, R10 ;  /* 0x000000ffff267224 */ /* 0x000fe400078e000a */
[----:B------:R-:W-:Y:S05]  /*4b40*/  RET.REL.NODEC R8 `(Get_Density_TSC_Kernel) ;  /* 0xffffffb4082c7950 */ /* 0x000fea0003c3ffff */
        .weak           $__internal_3_$__cuda_sm20_div_rn_f64_full
        .type           $__internal_3_$__cuda_sm20_div_rn_f64_full,@function
        .size           $__internal_3_$__cuda_sm20_div_rn_f64_full,($Get_Density_TSC_Kernel$__internal_accurate_pow - $__internal_3_$__cuda_sm20_div_rn_f64_full)
$__internal_3_$__cuda_sm20_div_rn_f64_full:
[C---:B------:R-:W-:Y:S01]  /*4b50*/  FSETP.GEU.AND P0, PT, |R5|.reuse, 1.469367938527859385e-39, PT ;  /* 0x001000000500780b */ /* 0x040fe20003f0e200 */
[----:B------:R-:W-:Y:S01]  /*4b60*/  IMAD.MOV.U32 R13, RZ, RZ, R3 ;  /* 0x000000ffff0d7224 */ /* 0x000fe200078e0003 */
[C---:B------:R-:W-:Y:S01]  /*4b70*/  LOP3.LUT R10, R5.reuse, 0x800fffff, RZ, 0xc0, !PT ;  /* 0x800fffff050a7812 */ /* 0x040fe200078ec0ff */
[----:B------:R-:W-:Y:S01]  /*4b80*/  IMAD.MOV.U32 R14, RZ, RZ, 0x1 ;  /* 0x00000001ff0e7424 */ /* 0x000fe200078e00ff */
[----:B------:R-:W-:Y:S01]  /*4b90*/  LOP3.LUT R8, R5, 0x7ff00000, RZ, 0xc0, !PT ;  /* 0x7ff0000005087812 */ /* 0x000fe200078ec0ff */
[----:B------:R-:W-:Y:S01]  /*4ba0*/  IMAD.MOV.U32 R12, RZ, RZ, R6 ;  /* 0x000000ffff0c7224 */ /* 0x000fe200078e0006 */
[----:B------:R-:W-:Y:S01]  /*4bb0*/  LOP3.LUT R11, R10, 0x3ff00000, RZ, 0xfc, !PT ;  /* 0x3ff000000a0b7812 */ /* 0x000fe200078efcff */
[----:B------:R-:W-:Y:S01]  /*4bc0*/  IMAD.MOV.U32 R10, RZ, RZ, R4 ;  /* 0x000000ffff0a7224 */ /* 0x000fe200078e0004 */
[C---:B------:R-:W-:Y:S01]  /*4bd0*/  FSETP.GEU.AND P2, PT, |R13|.reuse, 1.469367938527859385e-39, PT ;  /* 0x001000000d00780b */ /* 0x040fe20003f4e200 */
[----:B------:R-:W-:Y:S01]  /*4be0*/  BSSY.RECONVERGENT B0, `(.L_x_124) ;  /* 0x0000050000007945 */ /* 0x000fe20003800200 */
[----:B------:R-:W-:-:S03]  /*4bf0*/  LOP3.LUT R3, R13, 0x7ff00000, RZ, 0xc0, !PT ;  /* 0x7ff000000d037812 */ /* 0x000fc600078ec0ff */
[----:B------:R-:W-:Y:S01]  /*4c00*/  @!P0 DMUL R10, R4, 8.98846567431157953865e+307 ;  /* 0x7fe00000040a8828 */ /* 0x000fe20000000000 */
[----:B------:R-:W-:-:S05]  /*4c10*/  ISETP.GE.U32.AND P1, PT, R3, R8, PT ;  /* 0x000000080300720c */ /* 0x000fca0003f26070 */
[----:B------:R-:W0:Y:S02]  /*4c20*/  MUFU.RCP64H R15, R11 ;  /* 0x0000000b000f7308 */ /* 0x000e240000001800 */
[----:B------:R-:W-:Y:S01]  /*4c30*/  @!P2 LOP3.LUT R6, R5, 0x7ff00000, RZ, 0xc0, !PT ;  /* 0x7ff000000506a812 */ /* 0x000fe200078ec0ff */
[----:B------:R-:W-:Y:S01]  /*4c40*/  @!P2 IMAD.MOV.U32 R48, RZ, RZ, RZ ;  /* 0x000000ffff30a224 */ /* 0x000fe200078e00ff */
[----:B------:R-:W-:Y:S02]  /*4c50*/  @!P0 LOP3.LUT R8, R11, 0x7ff00000, RZ, 0xc0, !PT ;  /* 0x7ff000000b088812 */ /* 0x000fe400078ec0ff */
[----:B------:R-:W-:Y:S01]  /*4c60*/  @!P2 ISETP.GE.U32.AND P3, PT, R3, R6, PT ;  /* 0x000000060300a20c */ /* 0x000fe20003f66070 */
[----:B------:R-:W-:-:S05]  /*4c70*/  IMAD.MOV.U32 R6, RZ, RZ, 0x1ca00000 ;  /* 0x1ca00000ff067424 */ /* 0x000fca00078e00ff */
[C---:B------:R-:W-:Y:S02]  /*4c80*/  @!P2 SEL R9, R6.reuse, 0x63400000, !P3 ;  /* 0x634000000609a807 */ /* 0x040fe40005800000 */
[----:B------:R-:W-:Y:S02]  /*4c90*/  SEL R7, R6, 0x63400000, !P1 ;  /* 0x6340000006077807 */ /* 0x000fe40004800000 */
[----:B------:R-:W-:Y:S01]  /*4ca0*/  @!P2 LOP3.LUT R9, R9, 0x80000000, R13, 0xf8, !PT ;  /* 0x800000000909a812 */ /* 0x000fe200078ef80d */
[----:B0-----:R-:W-:-:S03]  /*4cb0*/  DFMA R46, R14, -R10, 1 ;  /* 0x3ff000000e2e742b */ /* 0x001fc6000000080a */
[----:B------:R-:W-:-:S05]  /*4cc0*/  @!P2 LOP3.LUT R49, R9, 0x100000, RZ, 0xfc, !PT ;  /* 0x001000000931a812 */ /* 0x000fca00078efcff */
[----:B------:R-:W-:-:S08]  /*4cd0*/  DFMA R46, R46, R46, R46 ;  /* 0x0000002e2e2e722b */ /* 0x000fd0000000002e */
[----:B------:R-:W-:Y:S01]  /*4ce0*/  DFMA R46, R14, R46, R14 ;  /* 0x0000002e0e2e722b */ /* 0x000fe2000000000e */
[----:B------:R-:W-:Y:S01]  /*4cf0*/  LOP3.LUT R15, R7, 0x800fffff, R13, 0xf8, !PT ;  /* 0x800fffff070f7812 */ /* 0x000fe200078ef80d */
[----:B------:R-:W-:Y:S01]  /*4d00*/  IMAD.MOV.U32 R7, RZ, RZ, R3 ;  /* 0x000000ffff077224 */ /* 0x000fe200078e0003 */
[----:B------:R-:W-:-:S05]  /*4d10*/  MOV R14, R12 ;  /* 0x0000000c000e7202 */ /* 0x000fca0000000f00 */
[----:B------:R-:W-:Y:S02]  /*4d20*/  DFMA R20, R46, -R10, 1 ;  /* 0x3ff000002e14742b */ /* 0x000fe4000000080a */
[----:B------:R-:W-:-:S06]  /*4d30*/  @!P2 DFMA R14, R14, 2, -R48 ;  /* 0x400000000e0ea82b */ /* 0x000fcc0000000830 */
[----:B------:R-:W-:-:S04]  /*4d40*/  DFMA R46, R46, R20, R46 ;  /* 0x000000142e2e722b */ /* 0x000fc8000000002e */
[----:B------:R-:W-:-:S04]  /*4d50*/  @!P2 LOP3.LUT R7, R15, 0x7ff00000, RZ, 0xc0, !PT ;  /* 0x7ff000000f07a812 */ /* 0x000fc800078ec0ff */
[----:B------:R-:W-:Y:S01]  /*4d60*/  DMUL R20, R46, R14 ;  /* 0x0000000e2e147228 */ /* 0x000fe20000000000 */
        /* <DEDUP_REMOVED lines=11> */
[----:B------:R-:W-:Y:S02]  /*4e20*/  SEL R6, R6, 0x63400000, !P0 ;  /* 0x6340000006067807 */ /* 0x000fe40004000000 */
[----:B------:R-:W-:-:S03]  /*4e30*/  MOV R8, RZ ;  /* 0x000000ff00087202 */ /* 0x000fc60000000f00 */
[----:B------:R-:W-:-:S04]  /*4e40*/  IMAD.IADD R6, R7, 0x1, -R6 ;  /* 0x0000000107067824 */ /* 0x000fc800078e0a06 */
[----:B------:R-:W-:-:S06]  /*4e50*/  VIADD R9, R6, 0x7fe00000 ;  /* 0x7fe0000006097836 */ /* 0x000fcc0000000000 */
[----:B------:R-:W-:-:S10]  /*4e60*/  DMUL R46, R20, R8 ;  /* 0x00000008142e7228 */ /* 0x000fd40000000000 */
[----:B------:R-:W-:-:S13]  /*4e70*/  FSETP.GTU.AND P0, PT, |R47|, 1.469367938527859385e-39, PT ;  /* 0x001000002f00780b */ /* 0x000fda0003f0c200 */
[----:B------:R-:W-:Y:S05]  /*4e80*/  @P0 BRA `(.L_x_126) ;  /* 0x0000000000940947 */ /* 0x000fea0003800000 */
[----:B------:R-:W-:-:S06]  /*4e90*/  DFMA R10, R20, -R10, R14 ;  /* 0x8000000a140a722b */ /* 0x000fcc000000000e */
[----:B------:R-:W-:-:S04]  /*4ea0*/  IMAD.MOV.U32 R10, RZ, RZ, RZ ;  /* 0x000000ffff0a7224 */ /* 0x000fc800078e00ff */
[C---:B------:R-:W-:Y:S02]  /*4eb0*/  FSETP.NEU.AND P0, PT, R11.reuse, RZ, PT ;  /* 0x000000ff0b00720b */ /* 0x040fe40003f0d000 */
[----:B------:R-:W-:-:S04]  /*4ec0*/  LOP3.LUT R4, R11, 0x80000000, R5, 0x48, !PT ;  /* 0x800000000b047812 */ /* 0x000fc800078e4805 */
[----:B------:R-:W-:-:S07]  /*4ed0*/  LOP3.LUT R11, R4, R9, RZ, 0xfc, !PT ;  /* 0x00000009040b7212 */ /* 0x000fce00078efcff */
[----:B------:R-:W-:Y:S05]  /*4ee0*/  @!P0 BRA `(.L_x_126) ;  /* 0x00000000007c8947 */ /* 0x000fea0003800000 */
[----:B------:R-:W-:Y:S01]  /*4ef0*/  IMAD.MOV R9, RZ, RZ, -R6 ;  /* 0x000000ffff097224 */ /* 0x000fe200078e0a06 */
[----:B------:R-:W-:Y:S01]  /*4f00*/  IADD3 R3, PT, PT, -R6, -0x43300000, RZ ;  /* 0xbcd0000006037810 */ /* 0x000fe20007ffe1ff */
[----:B------:R-:W-:-:S06]  /*4f10*/  IMAD.MOV.U32 R8, RZ, RZ, RZ ;  /* 0x000000ffff087224 */ /* 0x000fcc00078e00ff */
[----:B------:R-:W-:Y:S02]  /*4f20*/  DFMA R8, R46, -R8, R20 ;  /* 0x800000082e08722b */ /* 0x000fe40000000014 */
[----:B------:R-:W-:-:S08]  /*4f30*/  DMUL.RP R20, R20, R10 ;  /* 0x0000000a14147228 */ /* 0x000fd00000008000 */
[----:B------:R-:W-:Y:S02]  /*4f40*/  FSETP.NEU.AND P0, PT, |R9|, R3, PT ;  /* 0x000000030900720b */ /* 0x000fe40003f0d200 */
[----:B------:R-:W-:Y:S02]  /*4f50*/  LOP3.LUT R3, R21, R4, RZ, 0x3c, !PT ;  /* 0x0000000415037212 */ /* 0x000fe400078e3cff */
[----:B------:R-:W-:Y:S02]  /*4f60*/  FSEL R46, R20, R46, !P0 ;  /* 0x0000002e142e7208 */ /* 0x000fe40004000000 */
[----:B------:R-:W-:Y:S01]  /*4f70*/  FSEL R47, R3, R47, !P0 ;  /* 0x0000002f032f7208 */ /* 0x000fe20004000000 */
[----:B------:R-:W-:Y:S06]  /*4f80*/  BRA `(.L_x_126) ;  /* 0x0000000000547947 */ /* 0x000fec0003800000 */
.L_x_125:
[----:B------:R-:W-:-:S14]  /*4f90*/  DSETP.NAN.AND P0, PT, R12, R12, PT ;  /* 0x0000000c0c00722a */ /* 0x000fdc0003f08000 */
[----:B------:R-:W-:Y:S05]  /*4fa0*/  @P0 BRA `(.L_x_127) ;  /* 0x0000000000440947 */ /* 0x000fea0003800000 */
[----:B------:R-:W-:-:S14]  /*4fb0*/  DSETP.NAN.AND P0, PT, R4, R4, PT ;  /* 0x000000040400722a */ /* 0x000fdc0003f08000 */
[----:B------:R-:W-:Y:S05]  /*4fc0*/  @P0 BRA `(.L_x_128) ;  /* 0x0000000000300947 */ /* 0x000fea0003800000 */
[----:B------:R-:W-:Y:S01]  /*4fd0*/  ISETP.NE.AND P0, PT, R7, R8, PT ;  /* 0x000000080700720c */ /* 0x000fe20003f05270 */
[----:B------:R-:W-:Y:S02]  /*4fe0*/  IMAD.MOV.U32 R46, RZ, RZ, 0x0 ;  /* 0x00000000ff2e7424 */ /* 0x000fe400078e00ff */
[----:B------:R-:W-:-:S10]  /*4ff0*/  IMAD.MOV.U32 R47, RZ, RZ, -0x80000 ;  /* 0xfff80000ff2f7424 */ /* 0x000fd400078e00ff */
[----:B------:R-:W-:Y:S05]  /*5000*/  @!P0 BRA `(.L_x_126) ;  /* 0x0000000000348947 */ /* 0x000fea0003800000 */
[----:B------:R-:W-:Y:S02]  /*5010*/  ISETP.NE.AND P0, PT, R7, 0x7ff00000, PT ;  /* 0x7ff000000700780c */ /* 0x000fe40003f05270 */
[----:B------:R-:W-:Y:S02]  /*5020*/  LOP3.LUT R47, R13, 0x80000000, R5, 0x48, !PT ;  /* 0x800000000d2f7812 */ /* 0x000fe400078e4805 */
[----:B------:R-:W-:-:S13]  /*5030*/  ISETP.EQ.OR P0, PT, R8, RZ, !P0 ;  /* 0x000000ff0800720c */ /* 0x000fda0004702670 */
[----:B------:R-:W-:Y:S01]  /*5040*/  @P0 LOP3.LUT R3, R47, 0x7ff00000, RZ, 0xfc, !PT ;  /* 0x7ff000002f030812 */ /* 0x000fe200078efcff */
[----:B------:R-:W-:Y:S01]  /*5050*/  @!P0 IMAD.MOV.U32 R46, RZ, RZ, RZ ;  /* 0x000000ffff2e8224 */ /* 0x000fe200078e00ff */
[----:B------:R-:W-:-:S03]  /*5060*/  @P0 MOV R46, RZ ;  /* 0x000000ff002e0202 */ /* 0x000fc60000000f00 */
[----:B------:R-:W-:Y:S01]  /*5070*/  @P0 IMAD.MOV.U32 R47, RZ, RZ, R3 ;  /* 0x000000ffff2f0224 */ /* 0x000fe200078e0003 */
[----:B------:R-:W-:Y:S06]  /*5080*/  BRA `(.L_x_126) ;  /* 0x0000000000147947 */ /* 0x000fec0003800000 */
.L_x_128:
[----:B------:R-:W-:Y:S01]  /*5090*/  LOP3.LUT R47, R5, 0x80000, RZ, 0xfc, !PT ;  /* 0x00080000052f7812 */ /* 0x000fe200078efcff */
[----:B------:R-:W-:Y:S01]  /*50a0*/  IMAD.MOV.U32 R46, RZ, RZ, R4 ;  /* 0x000000ffff2e7224 */ /* 0x000fe200078e0004 */
[----:B------:R-:W-:Y:S06]  /*50b0*/  BRA `(.L_x_126) ;  /* 0x0000000000087947 */ /* 0x000fec0003800000 */
.L_x_127:
[----:B------:R-:W-:Y:S01]  /*50c0*/  LOP3.LUT R47, R13, 0x80000, RZ, 0xfc, !PT ;  /* 0x000800000d2f7812 */ /* 0x000fe200078efcff */
[----:B------:R-:W-:-:S07]  /*50d0*/  IMAD.MOV.U32 R46, RZ, RZ, R12 ;  /* 0x000000ffff2e7224 */ /* 0x000fce00078e000c */
.L_x_126:
[----:B------:R-:W-:Y:S05]  /*50e0*/  BSYNC.RECONVERGENT B0 ;  /* 0x0000000000007941 */ /* 0x000fea0003800200 */
.L_x_124:
[----:B------:R-:W-:Y:S02]  /*50f0*/  IMAD.MOV.U32 R4, RZ, RZ, R0 ;  /* 0x000000ffff047224 */ /* 0x000fe400078e0000 */
[----:B------:R-:W-:-:S04]  /*5100*/  IMAD.MOV.U32 R5, RZ, RZ, 0x0 ;  /* 0x00000000ff057424 */ /* 0x000fc800078e00ff */
[----:B------:R-:W-:Y:S05]  /*5110*/  RET.REL.NODEC R4 `(Get_Density_TSC_Kernel) ;  /* 0xffffffac04b87950 */ /* 0x000fea0003c3ffff */
        .type           $Get_Density_TSC_Kernel$__internal_accurate_pow,@function
        .size           $Get_Density_TSC_Kernel$__internal_accurate_pow,(.L_x_135 - $Get_Density_TSC_Kernel$__internal_accurate_pow)
$Get_Density_TSC_Kernel$__internal_accurate_pow:
[----:B------:R-:W-:Y:S01]  /*5120*/  ISETP.GT.U32.AND P0, PT, R3, 0xfffff, PT ;  /* 0x000fffff0300780c */ /* 0x000fe20003f04070 */
[--C-:B------:R-:W-:Y:S01]  /*5130*/  IMAD.MOV.U32 R5, RZ, RZ, R3.reuse ;  /* 0x000000ffff057224 */ /* 0x100fe200078e0003 */
[----:B------:R-:W-:Y:S01]  /*5140*/  UMOV UR4, 0x7d2cafe2 ;  /* 0x7d2cafe200047882 */ /* 0x000fe20000000000 */
[----:B------:R-:W-:Y:S01]  /*5150*/  UMOV UR5, 0x3eb0f5ff ;  /* 0x3eb0f5ff00057882 */ /* 0x000fe20000000000 */
[----:B------:R-:W-:Y:S01]  /*5160*/  SHF.R.U32.HI R3, RZ, 0x14, R3 ;  /* 0x00000014ff037819 */ /* 0x000fe20000011603 */
[----:B------:R-:W-:Y:S01]  /*5170*/  UMOV UR6, 0x3b39803f ;  /* 0x3b39803f00067882 */ /* 0x000fe20000000000 */
[----:B------:R-:W-:-:S07]  /*5180*/  UMOV UR7, 0x3c7abc9e ;  /* 0x3c7abc9e00077882 */ /* 0x000fce0000000000 */
[----:B------:R-:W-:-:S10]  /*5190*/  @!P0 DMUL R48, R4, 1.80143985094819840000e+16 ;  /* 0x4350000004308828 */ /* 0x000fd40000000000 */
[----:B------:R-:W-:Y:S01]  /*51a0*/  @!P0 MOV R5, R49 ;  /* 0x0000003100058202 */ /* 0x000fe20000000f00 */
[----:B------:R-:W-:Y:S01]  /*51b0*/  @!P0 IMAD.MOV.U32 R4, RZ, RZ, R48 ;  /* 0x000000ffff048224 */ /* 0x000fe200078e0030 */
[----:B------:R-:W-:Y:S02]  /*51c0*/  @!P0 LEA.HI R3, R49, 0xffffffca, RZ, 0xc ;  /* 0xffffffca31038811 */ /* 0x000fe400078f60ff */
[----:B------:R-:W-:Y:S01]  /*51d0*/  LOP3.LUT R5, R5, 0x800fffff, RZ, 0xc0, !PT ;  /* 0x800fffff05057812 */ /* 0x000fe200078ec0ff */
[----:B------:R-:W-:-:S03]  /*51e0*/  IMAD.MOV.U32 R10, RZ, RZ, R4 ;  /* 0x000000ffff0a7224 */ /* 0x000fc600078e0004 */
[----:B------:R-:W-:-:S04]  /*51f0*/  LOP3.LUT R5, R5, 0x3ff00000, RZ, 0xfc, !PT ;  /* 0x3ff0000005057812 */ /* 0x000fc800078efcff */
[----:B------:R-:W-:Y:S01]  /*5200*/  ISETP.GE.U32.AND P1, PT, R5, 0x3ff6a09f, PT ;  /* 0x3ff6a09f0500780c */ /* 0x000fe20003f26070 */
[----:B------:R-:W-:-:S12]  /*5210*/  IMAD.MOV.U32 R11, RZ, RZ, R5 ;  /* 0x000000ffff0b7224 */ /* 0x000fd800078e0005 */
[----:B------:R-:W-:-:S04]  /*5220*/  @P1 VIADD R4, R11, 0xfff00000 ;  /* 0xfff000000b041836 */ /* 0x000fc80000000000 */
[----:B------:R-:W-:Y:S02]  /*5230*/  @P1 IMAD.MOV.U32 R11, RZ, RZ, R4 ;  /* 0x000000ffff0b1224 */ /* 0x000fe400078e0004 */
[----:B------:R-:W-:-:S04]  /*5240*/  IMAD.MOV.U32 R4, RZ, RZ, RZ ;  /* 0x000000ffff047224 */ /* 0x000fc800078e00ff */
[C---:B------:R-:W-:Y:S02]  /*5250*/  DADD R12, R10.reuse, 1 ;  /* 0x3ff000000a0c7429 */ /* 0x040fe40000000000 */
[----:B------:R-:W-:-:S04]  /*5260*/  DADD R10, R10, -1 ;  /* 0xbff000000a0a7429 */ /* 0x000fc80000000000 */
[----:B------:R-:W0:Y:S02]  /*5270*/  MUFU.RCP64H R5, R13 ;  /* 0x0000000d00057308 */ /* 0x000e240000001800 */
[----:B0-----:R-:W-:-:S08]  /*5280*/  DFMA R8, -R12, R4, 1 ;  /* 0x3ff000000c08742b */ /* 0x001fd00000000104 */
[----:B------:R-:W-:-:S08]  /*5290*/  DFMA R8, R8, R8, R8 ;  /* 0x000000080808722b */ /* 0x000fd00000000008 */
[----:B------:R-:W-:Y:S01]  /*52a0*/  DFMA R8, R4, R8, R4 ;  /* 0x000000080408722b */ /* 0x000fe20000000004 */
[----:B------:R-:W-:Y:S01]  /*52b0*/  MOV R4, 0x41ad3b5a ;  /* 0x41ad3b5a00047802 */ /* 0x000fe20000000f00 */
[----:B------:R-:W-:-:S06]  /*52c0*/  IMAD.MOV.U32 R5, RZ, RZ, 0x3ed0f5d2 ;  /* 0x3ed0f5d2ff057424 */ /* 0x000fcc00078e00ff */
[----:B------:R-:W-:-:S08]  /*52d0*/  DMUL R46, R10, R8 ;  /* 0x000000080a2e7228 */ /* 0x000fd00000000000 */
[----:B------:R-:W-:-:S08]  /*52e0*/  DFMA R46, R10, R8, R46 ;  /* 0x000000080a2e722b */ /* 0x000fd0000000002e */
[----:B------:R-:W-:Y:S02]  /*52f0*/  DMUL R6, R46, R46 ;  /* 0x0000002e2e067228 */ /* 0x000fe40000000000 */
[----:B------:R-:W-:-:S06]  /*5300*/  DADD R32, R10, -R46 ;  /* 0x000000000a207229 */ /* 0x000fcc000000082e */
[----:B------:R-:W-:Y:S01]  /*5310*/  DFMA R4, R6, UR4, R4 ;  /* 0x0000000406047c2b */ /* 0x000fe20008000004 */
[----:B------:R-:W-:Y:S01]  /*5320*/  UMOV UR4, 0x75488a3f ;  /* 0x75488a3f00047882 */ /* 0x000fe20000000000 */
[----:B------:R-:W-:Y:S01]  /*5330*/  UMOV UR5, 0x3ef3b20a ;  /* 0x3ef3b20a00057882 */ /* 0x000fe20000000000 */
[----:B------:R-:W-:-:S05]  /*5340*/  DADD R32, R32, R32 ;  /* 0x0000000020207229 */ /* 0x000fca0000000020 */
[----:B------:R-:W-:Y:S01]  /*5350*/  DFMA R4, R6, R4, UR4 ;  /* 0x0000000406047e2b */ /* 0x000fe20008000004 */
[----:B------:R-:W-:Y:S01]  /*5360*/  UMOV UR4, 0xe4faecd5 ;  /* 0xe4faecd500047882 */ /* 0x000fe20000000000 */
[----:B------:R-:W-:Y:S01]  /*5370*/  UMOV UR5, 0x3f1745cd ;  /* 0x3f1745cd00057882 */ /* 0x000fe20000000000 */
[-C--:B------:R-:W-:Y:S02]  /*5380*/  DFMA R32, R10, -R46.reuse, R32 ;  /* 0x8000002e0a20722b */ /* 0x080fe40000000020 */
[----:B------:R-:W-:-:S03]  /*5390*/  DMUL R10, R46, R46 ;  /* 0x0000002e2e0a7228 */ /* 0x000fc60000000000 */
[----:B------:R-:W-:Y:S01]  /*53a0*/  DFMA R4, R6, R4, UR4 ;  /* 0x0000000406047e2b */ /* 0x000fe20008000004 */
[----:B------:R-:W-:Y:S01]  /*53b0*/  UMOV UR4, 0x258a578b ;  /* 0x258a578b00047882 */ /* 0x000fe20000000000 */
[----:B------:R-:W-:Y:S01]  /*53c0*/  UMOV UR5, 0x3f3c71c7 ;  /* 0x3f3c71c700057882 */ /* 0x000fe20000000000 */
[----:B------:R-:W-:Y:S02]  /*53d0*/  DMUL R32, R8, R32 ;  /* 0x0000002008207228 */ /* 0x000fe40000000000 */
[----:B------:R-:W-:-:S03]  /*53e0*/  DFMA R8, R46, R46, -R10 ;  /* 0x0000002e2e08722b */ /* 0x000fc6000000080a */
[----:B------:R-:W-:Y:S01]  /*53f0*/  DFMA R4, R6, R4, UR4 ;  /* 0x0000000406047e2b */ /* 0x000fe20008000004 */
[----:B------:R-:W-:Y:S01]  /*5400*/  UMOV UR4, 0x9242b910 ;  /* 0x9242b91000047882 */ /* 0x000fe20000000000 */
[----:B------:R-:W-:-:S06]  /*5410*/  UMOV UR5, 0x3f624924 ;  /* 0x3f62492400057882 */ /* 0x000fcc0000000000 */
[----:B------:R-:W-:Y:S01]  /*5420*/  DFMA R4, R6, R4, UR4 ;  /* 0x0000000406047e2b */ /* 0x000fe20008000004 */
[----:B------:R-:W-:Y:S01]  /*5430*/  UMOV UR4, 0x99999dfb ;  /* 0x99999dfb00047882 */ /* 0x000fe20000000000 */
[----:B------:R-:W-:-:S06]  /*5440*/  UMOV UR5, 0x3f899999 ;  /* 0x3f89999900057882 */ /* 0x000fcc0000000000 */
[----:B------:R-:W-:Y:S01]  /*5450*/  DFMA R4, R6, R4, UR4 ;  /* 0x0000000406047e2b */ /* 0x000fe20008000004 */
[----:B------:R-:W-:Y:S01]  /*5460*/  UMOV UR4, 0x55555555 ;  /* 0x5555555500047882 */ /* 0x000fe20000000000 */
[----:B------:R-:W-:-:S06]  /*5470*/  UMOV UR5, 0x3fb55555 ;  /* 0x3fb5555500057882 */ /* 0x000fcc0000000000 */
[----:B------:R-:W-:-:S08]  /*5480*/  DFMA R12, R6, R4, UR4 ;  /* 0x00000004060c7e2b */ /* 0x000fd00008000004 */
[----:B------:R-:W-:Y:S01]  /*5490*/  DADD R20, -R12, UR4 ;  /* 0x000000040c147e29 */ /* 0x000fe20008000100 */
[----:B------:R-:W-:Y:S01]  /*54a0*/  UMOV UR4, 0xb9e7b0 ;  /* 0x00b9e7b000047882 */ /* 0x000fe20000000000 */
[----:B------:R-:W-:-:S06]  /*54b0*/  UMOV UR5, 0x3c46a4cb ;  /* 0x3c46a4cb00057882 */ /* 0x000fcc0000000000 */
[----:B------:R-:W-:Y:S02]  /*54c0*/  DFMA R20, R6, R4, R20 ;  /* 0x000000040614722b */ /* 0x000fe40000000014 */
[----:B------:R-:W-:Y:S01]  /*54d0*/  DMUL R6, R46, R10 ;  /* 0x0000000a2e067228 */ /* 0x000fe20000000000 */
[----:B------:R-:W-:Y:S02]  /*54e0*/  VIADD R5, R33, 0x100000 ;  /* 0x0010000021057836 */ /* 0x000fe40000000000 */
[----:B------:R-:W-:-:S03]  /*54f0*/  IMAD.MOV.U32 R4, RZ, RZ, R32 ;  /* 0x000000ffff047224 */ /* 0x000fc600078e0020 */
[----:B------:R-:W-:Y:S01]  /*5500*/  DADD R20, R20, -UR4 ;  /* 0x8000000414147e29 */ /* 0x000fe20008000000 */
[----:B------:R-:W-:Y:S01]  /*5510*/  UMOV UR4, 0x80000000 ;  /* 0x8000000000047882 */ /* 0x000fe20000000000 */
[----:B------:R-:W-:Y:S01]  /*5520*/  UMOV UR5, 0x43300000 ;  /* 0x4330000000057882 */ /* 0x000fe20000000000 */
[C---:B------:R-:W-:Y:S02]  /*5530*/  DFMA R4, R46.reuse, R4, R8 ;  /* 0x000000042e04722b */ /* 0x040fe40000000008 */
[----:B------:R-:W-:-:S03]  /*5540*/  DFMA R8, R46, R10, -R6 ;  /* 0x0000000a2e08722b */ /* 0x000fc60000000806 */
[----:B------:R-:W-:-:S05]  /*5550*/  DADD R14, R12, R20 ;  /* 0x000000000c0e7229 */ /* 0x000fca0000000014 */
[----:B------:R-:W-:-:S03]  /*5560*/  DFMA R8, R32, R10, R8 ;  /* 0x0000000a2008722b */ /* 0x000fc60000000008 */
[----:B------:R-:W-:-:S05]  /*5570*/  DADD R12, R12, -R14 ;  /* 0x000000000c0c7229 */ /* 0x000fca000000080e */
[----:B------:R-:W-:Y:S02]  /*5580*/  DFMA R8, R46, R4, R8 ;  /* 0x000000042e08722b */ /* 0x000fe40000000008 */
[----:B------:R-:W-:-:S08]  /*5590*/  DMUL R4, R14, R6 ;  /* 0x000000060e047228 */ /* 0x000fd00000000000 */
[----:B------:R-:W-:-:S08]  /*55a0*/  DFMA R10, R14, R6, -R4 ;  /* 0x000000060e0a722b */ /* 0x000fd00000000804 */
[----:B------:R-:W-:Y:S02]  /*55b0*/  DFMA R8, R14, R8, R10 ;  /* 0x000000080e08722b */ /* 0x000fe4000000000a */
[----:B------:R-:W-:-:S08]  /*55c0*/  DADD R10, R20, R12 ;  /* 0x00000000140a7229 */ /* 0x000fd0000000000c */
[----:B------:R-:W-:-:S08]  /*55d0*/  DFMA R10, R10, R6, R8 ;  /* 0x000000060a0a722b */ /* 0x000fd00000000008 */
[----:B------:R-:W-:-:S08]  /*55e0*/  DADD R8, R4, R10 ;  /* 0x0000000004087229 */ /* 0x000fd0000000000a */
[--C-:B------:R-:W-:Y:S02]  /*55f0*/  DADD R6, R46, R8.reuse ;  /* 0x000000002e067229 */ /* 0x100fe40000000008 */
[----:B------:R-:W-:-:S06]  /*5600*/  DADD R4, R4, -R8 ;  /* 0x0000000004047229 */ /* 0x000fcc0000000808 */
[----:B------:R-:W-:Y:S02]  /*5610*/  DADD R46, R46, -R6 ;  /* 0x000000002e2e7229 */ /* 0x000fe40000000806 */
[----:B------:R-:W-:-:S06]  /*5620*/  DADD R4, R10, R4 ;  /* 0x000000000a047229 */ /* 0x000fcc0000000004 */
[----:B------:R-:W-:-:S08]  /*5630*/  DADD R46, R8, R46 ;  /* 0x00000000082e7229 */ /* 0x000fd0000000002e */
[----:B------:R-:W-:Y:S01]  /*5640*/  DADD R46, R4, R46 ;  /* 0x00000000042e7229 */ /* 0x000fe2000000002e */
[C---:B------:R-:W-:Y:S02]  /*5650*/  VIADD R4, R3.reuse, 0xfffffc01 ;  /* 0xfffffc0103047836 */ /* 0x040fe40000000000 */
[----:B------:R-:W-:Y:S02]  /*5660*/  @P1 VIADD R4, R3, 0xfffffc02 ;  /* 0xfffffc0203041836 */ /* 0x000fe40000000000 */
[----:B------:R-:W-:-:S03]  /*5670*/  IMAD.MOV.U32 R5, RZ, RZ, 0x43300000 ;  /* 0x43300000ff057424 */ /* 0x000fc600078e00ff */
[----:B------:R-:W-:Y:S01]  /*5680*/  DADD R32, R32, R46 ;  /* 0x0000000020207229 */ /* 0x000fe2000000002e */
[----:B------:R-:W-:-:S06]  /*5690*/  LOP3.LUT R4, R4, 0x80000000, RZ, 0x3c, !PT ;  /* 0x8000000004047812 */ /* 0x000fcc00078e3cff */
[----:B------:R-:W-:Y:S01]  /*56a0*/  DADD R8, R4, -UR4 ;  /* 0x8000000404087e29 */ /* 0x000fe20008000000 */
[----:B------:R-:W-:Y:S01]  /*56b0*/  UMOV UR4, 0xfefa39ef ;  /* 0xfefa39ef00047882 */ /* 0x000fe20000000000 */
[----:B------:R-:W-:Y:S01]  /*56c0*/  DADD R10, R6, R32 ;  /* 0x00000000060a7229 */ /* 0x000fe20000000020 */
[----:B------:R-:W-:-:S07]  /*56d0*/  UMOV UR5, 0x3fe62e42 ;  /* 0x3fe62e4200057882 */ /* 0x000fce0000000000 */
[--C-:B------:R-:W-:Y:S02]  /*56e0*/  DFMA R4, R8, UR4, R10.reuse ;  /* 0x0000000408047c2b */ /* 0x100fe4000800000a */
[----:B------:R-:W-:-:S06]  /*56f0*/  DADD R12, R6, -R10 ;  /* 0x00000000060c7229 */ /* 0x000fcc000000080a */
[----:B------:R-:W-:Y:S02]  /*5700*/  DFMA R6, R8, -UR4, R4 ;  /* 0x8000000408067c2b */ /* 0x000fe40008000004 */
[----:B------:R-:W-:-:S06]  /*5710*/  DADD R12, R32, R12 ;  /* 0x00000000200c7229 */ /* 0x000fcc000000000c */
[----:B------:R-:W-:-:S08]  /*5720*/  DADD R6, -R10, R6 ;  /* 0x000000000a067229 */ /* 0x000fd00000000106 */
[----:B------:R-:W-:-:S08]  /*5730*/  DADD R6, R12, -R6 ;  /* 0x000000000c067229 */ /* 0x000fd00000000806 */
[----:B------:R-:W-:-:S08]  /*5740*/  DFMA R8, R8, UR6, R6 ;  /* 0x0000000608087c2b */ /* 0x000fd00008000006 */
[----:B------:R-:W-:-:S08]  /*5750*/  DADD R6, R4, R8 ;  /* 0x0000000004067229 */ /* 0x000fd00000000008 */
[----:B------:R-:W-:Y:S02]  /*5760*/  DADD R4, R4, -R6 ;  /* 0x0000000004047229 */ /* 0x000fe40000000806 */
[----:B------:R-:W-:-:S06]  /*5770*/  DMUL R10, R6, 2 ;  /* 0x40000000060a7828 */ /* 0x000fcc0000000000 */
[----:B------:R-:W-:Y:S02]  /*5780*/  DADD R8, R8, R4 ;  /* 0x0000000008087229 */ /* 0x000fe40000000004 */
[----:B------:R-:W-:Y:S01]  /*5790*/  DFMA R6, R6, 2, -R10 ;  /* 0x400000000606782b */ /* 0x000fe2000000080a */
[----:B------:R-:W-:Y:S01]  /*57a0*/  MOV R4, 0x652b82fe ;  /* 0x652b82fe00047802 */ /* 0x000fe20000000f00 */
[----:B------:R-:W-:-:S06]  /*57b0*/  IMAD.MOV.U32 R5, RZ, RZ, 0x3ff71547 ;  /* 0x3ff71547ff057424 */ /* 0x000fcc00078e00ff */
[----:B------:R-:W-:-:S08]  /*57c0*/  DFMA R8, R8, 2, R6 ;  /* 0x400000000808782b */ /* 0x000fd00000000006 */
[----:B------:R-:W-:-:S08]  /*57d0*/  DADD R12, R10, R8 ;  /* 0x000000000a0c7229 */ /* 0x000fd00000000008 */
[----:B------:R-:W-:Y:S02]  /*57e0*/  DFMA R4, R12, R4, 6.75539944105574400000e+15 ;  /* 0x433800000c04742b */ /* 0x000fe40000000004 */
[----:B------:R-:W-:Y:S01]  /*57f0*/  FSETP.GEU.AND P0, PT, |R13|, 4.1917929649353027344, PT ;  /* 0x4086232b0d00780b */ /* 0x000fe20003f0e200 */
[----:B------:R-:W-:-:S05]  /*5800*/  DADD R10, R10, -R12 ;  /* 0x000000000a0a7229 */ /* 0x000fca000000080c */
[----:B------:R-:W-:-:S03]  /*5810*/  DADD R6, R4, -6.75539944105574400000e+15 ;  /* 0xc338000004067429 */ /* 0x000fc60000000000 */
[----:B------:R-:W-:-:S05]  /*5820*/  DADD R8, R8, R10 ;  /* 0x0000000008087229 */ /* 0x000fca000000000a */
[----:B------:R-:W-:Y:S01]  /*5830*/  DFMA R14, R6, -UR4, R12 ;  /* 0x80000004060e7c2b */ /* 0x000fe2000800000c */
[----:B------:R-:W-:Y:S01]  /*5840*/  UMOV UR4, 0x3b39803f ;  /* 0x3b39803f00047882 */ /* 0x000fe20000000000 */
[----:B------:R-:W-:-:S06]  /*5850*/  UMOV UR5, 0x3c7abc9e ;  /* 0x3c7abc9e00057882 */ /* 0x000fcc0000000000 */
[----:B------:R-:W-:Y:S01]  /*5860*/  DFMA R14, R6, -UR4, R14 ;  /* 0x80000004060e7c2b */ /* 0x000fe2000800000e */
[----:B------:R-:W-:Y:S01]  /*5870*/  UMOV UR4, 0x69ce2bdf ;  /* 0x69ce2bdf00047882 */ /* 0x000fe20000000000 */
[----:B------:R-:W-:Y:S01]  /*5880*/  IMAD.MOV.U32 R6, RZ, RZ, -0x35dec16 ;  /* 0xfca213eaff067424 */ /* 0x000fe200078e00ff */
[----:B------:R-:W-:Y:S01]  /*5890*/  UMOV UR5, 0x3e5ade15 ;  /* 0x3e5ade1500057882 */ /* 0x000fe20000000000 */
[----:B------:R-:W-:-:S06]  /*58a0*/  IMAD.MOV.U32 R7, RZ, RZ, 0x3e928af3 ;  /* 0x3e928af3ff077424 */ /* 0x000fcc00078e00ff */
[----:B------:R-:W-:Y:S01]  /*58b0*/  DFMA R6, R14, UR4, R6 ;  /* 0x000000040e067c2b */ /* 0x000fe20008000006 */
        /* <DEDUP_REMOVED lines=24> */
[----:B------:R-:W-:-:S08]  /*5a40*/  DFMA R6, R14, R6, 1 ;  /* 0x3ff000000e06742b */ /* 0x000fd00000000006 */
[----:B------:R-:W-:-:S10]  /*5a50*/  DFMA R6, R14, R6, 1 ;  /* 0x3ff000000e06742b */ /* 0x000fd40000000006 */
[----:B------:R-:W-:Y:S02]  /*5a60*/  IMAD R11, R4, 0x100000, R7 ;  /* 0x00100000040b7824 */ /* 0x000fe400078e0207 */
[----:B------:R-:W-:Y:S01]  /*5a70*/  IMAD.MOV.U32 R10, RZ, RZ, R6 ;  /* 0x000000ffff0a7224 */ /* 0x000fe200078e0006 */
[----:B------:R-:W-:Y:S06]  /*5a80*/  @!P0 BRA `(.L_x_129) ;  /* 0x0000000000308947 */ /* 0x000fec0003800000 */
[----:B------:R-:W-:Y:S01]  /*5a90*/  FSETP.GEU.AND P1, PT, |R13|, 4.2275390625, PT ;  /* 0x408748000d00780b */ /* 0x000fe20003f2e200 */
[C---:B------:R-:W-:Y:S02]  /*5aa0*/  DADD R10, R12.reuse, +INF ;  /* 0x7ff000000c0a7429 */ /* 0x040fe40000000000 */
[----:B------:R-:W-:-:S08]  /*5ab0*/  DSETP.GEU.AND P0, PT, R12, RZ, PT ;  /* 0x000000ff0c00722a */ /* 0x000fd00003f0e000 */
[----:B------:R-:W-:Y:S02]  /*5ac0*/  FSEL R10, R10, RZ, P0 ;  /* 0x000000ff0a0a7208 */ /* 0x000fe40000000000 */
[----:B------:R-:W-:Y:S02]  /*5ad0*/  @!P1 LEA.HI R3, R4, R4, RZ, 0x1 ;  /* 0x0000000404039211 */ /* 0x000fe400078f08ff */
[----:B------:R-:W-:Y:S02]  /*5ae0*/  FSEL R11, R11, RZ, P0 ;  /* 0x000000ff0b0b7208 */ /* 0x000fe40000000000 */
[----:B------:R-:W-:-:S04]  /*5af0*/  @!P1 SHF.R.S32.HI R3, RZ, 0x1, R3 ;  /* 0x00000001ff039819 */ /* 0x000fc80000011403 */
[----:B------:R-:W-:Y:S01]  /*5b00*/  @!P1 IADD3 R4, PT, PT, R4, -R3, RZ ;  /* 0x8000000304049210 */ /* 0x000fe20007ffe0ff */
[----:B------:R-:W-:-:S03]  /*5b10*/  @!P1 IMAD R7, R3, 0x100000, R7 ;  /* 0x0010000003079824 */ /* 0x000fc600078e0207 */
[----:B------:R-:W-:Y:S01]  /*5b20*/  @!P1 LEA R5, R4, 0x3ff00000, 0x14 ;  /* 0x3ff0000004059811 */ /* 0x000fe200078ea0ff */
[----:B------:R-:W-:-:S06]  /*5b30*/  @!P1 IMAD.MOV.U32 R4, RZ, RZ, RZ ;  /* 0x000000ffff049224 */ /* 0x000fcc00078e00ff */
[----:B------:R-:W-:-:S11]  /*5b40*/  @!P1 DMUL R10, R6, R4 ;  /* 0x00000004060a9228 */ /* 0x000fd60000000000 */
.L_x_129:
[----:B------:R-:W-:Y:S01]  /*5b50*/  DFMA R8, R8, R10, R10 ;  /* 0x0000000a0808722b */ /* 0x000fe2000000000a */
[----:B------:R-:W-:Y:S01]  /*5b60*/  IMAD.MOV.U32 R6, RZ, RZ, R0 ;  /* 0x000000ffff067224 */ /* 0x000fe200078e0000 */
[----:B------:R-:W-:Y:S01]  /*5b70*/  DSETP.NEU.AND P0, PT, |R10|, +INF , PT ;  /* 0x7ff000000a00742a */ /* 0x000fe20003f0d200 */
[----:B------:R-:W-:-:S07]  /*5b80*/  IMAD.MOV.U32 R7, RZ, RZ, 0x0 ;  /* 0x00000000ff077424 */ /* 0x000fce00078e00ff */
[----:B------:R-:W-:Y:S02]  /*5b90*/  FSEL R4, R10, R8, !P0 ;  /* 0x000000080a047208 */ /* 0x000fe40004000000 */
[----:B------:R-:W-:Y:S01]  /*5ba0*/  FSEL R3, R11, R9, !P0 ;  /* 0x000000090b037208 */ /* 0x000fe20004000000 */
[----:B------:R-:W-:Y:S06]  /*5bb0*/  RET.REL.NODEC R6 `(Get_Density_TSC_Kernel) ;  /* 0xffffffa406107950 */ /* 0x000fec0003c3ffff */
.L_x_130:
        /* <DEDUP_REMOVED lines=12> */
.L_x_135:


//--------------------- .nv.global.init           --------------------------
	.section	.nv.global.init,"aw",@progbits
.nv.global.init:
	.type		$str$4,@object
	.size		$str$4,($str - $str$4)
$str$4:
        /*0000*/ 	.byte	0x45, 0x52, 0x52, 0x4f, 0x52, 0x3a, 0x20, 0x57, 0x65, 0x69, 0x67, 0x68, 0x74, 0x20, 0x73, 0x75
        /*0010*/ 	.byte	0x6d, 0x20, 0x6c, 0x65, 0x73, 0x73, 0x20, 0x74, 0x68, 0x61, 0x6e, 0x20, 0x31, 0x2e, 0x20, 0x20
        /*0020*/ 	.byte	0x20, 0x77, 0x5f, 0x73, 0x75, 0x6d, 0x3a, 0x20, 0x25, 0x64, 0x00
	.type		$str,@object
	.size		$str,($str$2 - $str)
$str:
        /*002b*/ 	.byte	0x45, 0x52, 0x52, 0x4f, 0x52, 0x3a, 0x20, 0x44, 0x69, 0x73, 0x74, 0x61, 0x6e, 0x63, 0x65, 0x20
        /*003b*/ 	.byte	0x67, 0x72, 0x61, 0x74, 0x65, 0x72, 0x20, 0x74, 0x68, 0x61, 0x6e, 0x20, 0x31, 0x2f, 0x32, 0x20
        /*004b*/ 	.byte	0x69, 0x6e, 0x20, 0x63, 0x65, 0x6e, 0x74, 0x65, 0x72, 0x20, 0x77, 0x65, 0x69, 0x67, 0x68, 0x74
        /*005b*/ 	.byte	0x20, 0x0a, 0x00
	.type		$str$2,@object
	.size		$str$2,($str$1 - $str$2)
$str$2:
        /*005e*/ 	.byte	0x45, 0x52, 0x52, 0x4f, 0x52, 0x3a, 0x20, 0x44, 0x69, 0x73, 0x74, 0x61, 0x6e, 0x63, 0x65, 0x20
        /*006e*/ 	.byte	0x67, 0x72, 0x61, 0x74, 0x65, 0x72, 0x20, 0x74, 0x68, 0x61, 0x6e, 0x20, 0x33, 0x2f, 0x32, 0x20
        /*007e*/ 	.byte	0x69, 0x6e, 0x20, 0x6c, 0x65, 0x66, 0x74, 0x2d, 0x72, 0x69, 0x67, 0x68, 0x74, 0x20, 0x77, 0x65
        /*008e*/ 	.byte	0x69, 0x67, 0x68, 0x74, 0x20, 0x0a, 0x00
	.type		$str$1,@object
	.size		$str$1,($str$3 - $str$1)
$str$1:
        /*0095*/ 	.byte	0x45, 0x52, 0x52, 0x4f, 0x52, 0x3a, 0x20, 0x44, 0x69, 0x73, 0x74, 0x61, 0x6e, 0x63, 0x65, 0x20
        /*00a5*/ 	.byte	0x6c, 0x65, 0x73, 0x73, 0x65, 0x72, 0x20, 0x74, 0x68, 0x61, 0x6e, 0x20, 0x31, 0x2f, 0x32, 0x20
        /*00b5*/ 	.byte	0x69, 0x6e, 0x20, 0x6c, 0x65, 0x66, 0x74, 0x2d, 0x72, 0x69, 0x67, 0x68, 0x74, 0x20, 0x77, 0x65
        /*00c5*/ 	.byte	0x69, 0x67, 0x68, 0x74, 0x20, 0x0a, 0x00
	.type		$str$3,@object
	.size		$str$3,(.L_3 - $str$3)
$str$3:
        /*00cc*/ 	.byte	0x20, 0x44, 0x65, 0x6e, 0x73, 0x69, 0x74, 0x79, 0x20, 0x43, 0x49, 0x43, 0x20, 0x45, 0x72, 0x72
        /*00dc*/ 	.byte	0x6f, 0x72, 0x3a, 0x20, 0x50, 0x61, 0x72, 0x74, 0x69, 0x63, 0x6c, 0x65, 0x20, 0x6f, 0x75, 0x74
        /*00ec*/ 	.byte	0x73, 0x69, 0x64, 0x65, 0x20, 0x6c, 0x6f, 0x63, 0x61, 0x6c, 0x20, 0x64, 0x6f, 0x6d, 0x61, 0x69
        /*00fc*/ 	.byte	0x6e, 0x20, 0x5b, 0x25, 0x66, 0x20, 0x20, 0x25, 0x66, 0x20, 0x20, 0x25, 0x66, 0x5d, 0x20, 0x20
        /*010c*/ 	.byte	0x5b, 0x25, 0x66, 0x20, 0x25, 0x66, 0x5d, 0x20, 0x5b, 0x25, 0x66, 0x20, 0x25, 0x66, 0x5d, 0x20
        /*011c*/ 	.byte	0x5b, 0x25, 0x66, 0x20, 0x25, 0x66, 0x5d, 0x0a, 0x20, 0x00
.L_3:


//--------------------- .nv.shared.reserved.0     --------------------------
	.section	.nv.shared.reserved.0,"aw",@nobits
	.weak		__nv_reservedSMEM_offset_0_alias
	.size		__nv_reservedSMEM_offset_0_alias, 0, 64
	.other		__nv_reservedSMEM_offset_0_alias,@"STO_CUDA_RESERVED_SHARED STV_DEFAULT"
__nv_reservedSMEM_offset_0_alias:
	.zero		0
	.zero		64


//--------------------- .nv.constant0.Get_Density_CIC_Kernel --------------------------
	.section	.nv.constant0.Get_Density_CIC_Kernel,"a",@progbits
	.sectionflags	@""
	.align	4
.nv.constant0.Get_Density_CIC_Kernel:
	.zero		1032


//--------------------- .nv.constant0.Get_Density_TSC_Kernel --------------------------
	.section	.nv.constant0.Get_Density_TSC_Kernel,"a",@progbits
	.sectionflags	@""
	.align	4
.nv.constant0.Get_Density_TSC_Kernel:
	.zero		1032


//--------------------- SYMBOLS --------------------------

	.type		.nv.reservedSmem.offset0,@object
	.size		.nv.reservedSmem.offset0,0x4
	.type		vprintf,@function
